def matmul_kernel(
    a_ptr,
    b_ptr,
    c_ptr,
    M,
    N,
    K,
    stride_am,
    stride_ak,
    stride_bk,
    stride_bn,
    stride_cm,
    stride_cn,
    BLOCK_M: tl.constexpr,
    BLOCK_N: tl.constexpr,
    BLOCK_K: tl.constexpr,
    GROUP_M: tl.constexpr,
):
    pid = tl.program_id(axis=0)
    num_pid_m = tl.cdiv(M, BLOCK_M)
    num_pid_n = tl.cdiv(N, BLOCK_N)
    num_pid_in_group = GROUP_M * num_pid_n
    group_id = pid // num_pid_in_group
    first_pid_m = group_id * GROUP_M
    group_size_m = min(num_pid_m - first_pid_m, GROUP_M)
    pid_m = first_pid_m + ((pid % num_pid_in_group) % group_size_m)
    pid_n = (pid % num_pid_in_group) // group_size_m

    offs_am = (pid_m * BLOCK_M + tl.arange(0, BLOCK_M)) % M
    offs_bn = (pid_n * BLOCK_N + tl.arange(0, BLOCK_N)) % N
    offs_k = tl.arange(0, BLOCK_K)
    a_ptrs = a_ptr + offs_am[:, None] * stride_am + offs_k[None, :] * stride_ak
    b_ptrs = b_ptr + offs_k[:, None] * stride_bk + offs_bn[None, :] * stride_bn

    acc = tl.zeros((BLOCK_M, BLOCK_N), dtype=tl.float32)
    for kk in range(0, tl.cdiv(K, BLOCK_K)):
        a = tl.load(a_ptrs, mask=offs_k[None, :] < K - kk * BLOCK_K, other=0.0)
        b = tl.load(b_ptrs, mask=offs_k[:, None] < K - kk * BLOCK_K, other=0.0)
        acc = tl.dot(a, b, acc)
        a_ptrs += BLOCK_K * stride_ak
        b_ptrs += BLOCK_K * stride_bk

    c = acc.to(c_ptr.dtype.element_ty)
    offs_cm = pid_m * BLOCK_M + tl.arange(0, BLOCK_M)
    offs_cn = pid_n * BLOCK_N + tl.arange(0, BLOCK_N)
    c_ptrs = c_ptr + offs_cm[:, None] * stride_cm + offs_cn[None, :] * stride_cn
    mask = (offs_cm[:, None] < M) & (offs_cn[None, :] < N)
    tl.store(c_ptrs, c, mask=mask)

# config = {"BLOCK_K": 128, "BLOCK_M": 16, "BLOCK_N": 32, "GROUP_M": 8, "arch": "sm_80", "dtype": "fp16", "num_ctas": 1, "num_stages": 2, "num_warps": 4}
# arch = sm_80


// ===== COMPILED SASS (sm_80) =====

	.target	sm_80

	.elftype	@"ET_EXEC"


//--------------------- .note.nv.tkinfo           --------------------------
	.section	.note.nv.tkinfo,"",@"SHT_NOTE"
	.sectionflags	@"SHF_NOTE_NV_TKINFO"
	.tkinfo
        /*0018*/ 	.word	0x00000002
        /*0030*/ 	.string	""
        /*0030*/ 	.string	"ptxas"
        /*0030*/ 	.string	"Cuda compilation tools, release 13.0, V13.0.88"
        /*0030*/ 	.string	"Build cuda_13.0.r13.0/compiler.36424714_0"
        /*0030*/ 	.string	"-v  -suppress-debug-info  -lineinfo  -arch sm_80 "



//--------------------- .note.nv.cuinfo           --------------------------
	.section	.note.nv.cuinfo,"",@"SHT_NOTE"
	.sectionflags	@"SHF_NOTE_NV_CUINFO"
        /*0018*/ 	.short	0x0002
        /*001a*/ 	.short	0x0050
        /*001c*/ 	.short	0x0082
	.zero		2


//--------------------- .nv.info                  --------------------------
	.section	.nv.info,"",@"SHT_CUDA_INFO"
	.align	4


	//----- nvinfo : EIATTR_REGCOUNT
	.align		4
        /*0000*/ 	.byte	0x04, 0x2f
        /*0002*/ 	.short	(.L_1 - .L_0)
	.align		4
.L_0:
        /*0004*/ 	.word	index@(matmul_kernel)
        /*0008*/ 	.word	0x000000a5


	//----- nvinfo : EIATTR_FRAME_SIZE
	.align		4
.L_1:
        /*000c*/ 	.byte	0x04, 0x11
        /*000e*/ 	.short	(.L_3 - .L_2)
	.align		4
.L_2:
        /*0010*/ 	.word	index@(matmul_kernel)
        /*0014*/ 	.word	0x00000000


	//----- nvinfo : EIATTR_MIN_STACK_SIZE
	.align		4
.L_3:
        /*0018*/ 	.byte	0x04, 0x12
        /*001a*/ 	.short	(.L_5 - .L_4)
	.align		4
.L_4:
        /*001c*/ 	.word	index@(matmul_kernel)
        /*0020*/ 	.word	0x00000000
.L_5:


//--------------------- .nv.info.matmul_kernel    --------------------------
	.section	.nv.info.matmul_kernel,"",@"SHT_CUDA_INFO"
	.sectionflags	@""
	.align	4


	//----- nvinfo : EIATTR_CUDA_API_VERSION
	.align		4
        /*0000*/ 	.byte	0x04, 0x37
        /*0002*/ 	.short	(.L_7 - .L_6)
.L_6:
        /*0004*/ 	.word	0x00000082


	//----- nvinfo : EIATTR_SW2861232_WAR
	.align		4
.L_7:
        /*0008*/ 	.byte	0x01, 0x35
	.zero		2


	//----- nvinfo : EIATTR_PARAM_CBANK
	.align		4
        /*000c*/ 	.byte	0x04, 0x0a
        /*000e*/ 	.short	(.L_9 - .L_8)
	.align		4
.L_8:
        /*0010*/ 	.word	index@(.nv.constant0.matmul_kernel)
        /*0014*/ 	.short	0x0160
        /*0016*/ 	.short	0x0050


	//----- nvinfo : EIATTR_CBANK_PARAM_SIZE
	.align		4
.L_9:
        /*0018*/ 	.byte	0x03, 0x19
        /*001a*/ 	.short	0x0050


	//----- nvinfo : EIATTR_KPARAM_INFO
	.align		4
        /*001c*/ 	.byte	0x04, 0x17
        /*001e*/ 	.short	(.L_11 - .L_10)
.L_10:
        /*0020*/ 	.word	0x00000000
        /*0024*/ 	.short	0x000d
        /*0026*/ 	.short	0x0048
        /*0028*/ 	.byte	0x00, 0xf4, 0x21, 0x00


	//----- nvinfo : EIATTR_KPARAM_INFO
	.align		4
.L_11:
        /*002c*/ 	.byte	0x04, 0x17
        /*002e*/ 	.short	(.L_13 - .L_12)
.L_12:
        /*0030*/ 	.word	0x00000000
        /*0034*/ 	.short	0x000c
        /*0036*/ 	.short	0x0040
        /*0038*/ 	.byte	0x00, 0xf4, 0x21, 0x00


	//----- nvinfo : EIATTR_KPARAM_INFO
	.align		4
.L_13:
        /*003c*/ 	.byte	0x04, 0x17
        /*003e*/ 	.short	(.L_15 - .L_14)
.L_14:
        /*0040*/ 	.word	0x00000000
        /*0044*/ 	.short	0x000b
        /*0046*/ 	.short	0x0038
        /*0048*/ 	.byte	0x00, 0xf0, 0x11, 0x00


	//----- nvinfo : EIATTR_KPARAM_INFO
	.align		4
.L_15:
        /*004c*/ 	.byte	0x04, 0x17
        /*004e*/ 	.short	(.L_17 - .L_16)
.L_16:
        /*0050*/ 	.word	0x00000000
        /*0054*/ 	.short	0x000a
        /*0056*/ 	.short	0x0034
        /*0058*/ 	.byte	0x00, 0xf0, 0x11, 0x00


	//----- nvinfo : EIATTR_KPARAM_INFO
	.align		4
.L_17:
        /*005c*/ 	.byte	0x04, 0x17
        /*005e*/ 	.short	(.L_19 - .L_18)
.L_18:
        /*0060*/ 	.word	0x00000000
        /*0064*/ 	.short	0x0009
        /*0066*/ 	.short	0x0030
        /*0068*/ 	.byte	0x00, 0xf0, 0x11, 0x00


	//----- nvinfo : EIATTR_KPARAM_INFO
	.align		4
.L_19:
        /*006c*/ 	.byte	0x04, 0x17
        /*006e*/ 	.short	(.L_21 - .L_20)
.L_20:
        /*0070*/ 	.word	0x00000000
        /*0074*/ 	.short	0x0008
        /*0076*/ 	.short	0x002c
        /*0078*/ 	.byte	0x00, 0xf0, 0x11, 0x00


	//----- nvinfo : EIATTR_KPARAM_INFO
	.align		4
.L_21:
        /*007c*/ 	.byte	0x04, 0x17
        /*007e*/ 	.short	(.L_23 - .L_22)
.L_22:
        /*0080*/ 	.word	0x00000000
        /*0084*/ 	.short	0x0007
        /*0086*/ 	.short	0x0028
        /*0088*/ 	.byte	0x00, 0xf0, 0x11, 0x00


	//----- nvinfo : EIATTR_KPARAM_INFO
	.align		4
.L_23:
        /*008c*/ 	.byte	0x04, 0x17
        /*008e*/ 	.short	(.L_25 - .L_24)
.L_24:
        /*0090*/ 	.word	0x00000000
        /*0094*/ 	.short	0x0006
        /*0096*/ 	.short	0x0024
        /*0098*/ 	.byte	0x00, 0xf0, 0x11, 0x00


	//----- nvinfo : EIATTR_KPARAM_INFO
	.align		4
.L_25:
        /*009c*/ 	.byte	0x04, 0x17
        /*009e*/ 	.short	(.L_27 - .L_26)
.L_26:
        /*00a0*/ 	.word	0x00000000
        /*00a4*/ 	.short	0x0005
        /*00a6*/ 	.short	0x0020
        /*00a8*/ 	.byte	0x00, 0xf0, 0x11, 0x00


	//----- nvinfo : EIATTR_KPARAM_INFO
	.align		4
.L_27:
        /*00ac*/ 	.byte	0x04, 0x17
        /*00ae*/ 	.short	(.L_29 - .L_28)
.L_28:
        /*00b0*/ 	.word	0x00000000
        /*00b4*/ 	.short	0x0004
        /*00b6*/ 	.short	0x001c
        /*00b8*/ 	.byte	0x00, 0xf0, 0x11, 0x00


	//----- nvinfo : EIATTR_KPARAM_INFO
	.align		4
.L_29:
        /*00bc*/ 	.byte	0x04, 0x17
        /*00be*/ 	.short	(.L_31 - .L_30)
.L_30:
        /*00c0*/ 	.word	0x00000000
        /*00c4*/ 	.short	0x0003
        /*00c6*/ 	.short	0x0018
        /*00c8*/ 	.byte	0x00, 0xf0, 0x11, 0x00


	//----- nvinfo : EIATTR_KPARAM_INFO
	.align		4
.L_31:
        /*00cc*/ 	.byte	0x04, 0x17
        /*00ce*/ 	.short	(.L_33 - .L_32)
.L_32:
        /*00d0*/ 	.word	0x00000000
        /*00d4*/ 	.short	0x0002
        /*00d6*/ 	.short	0x0010
        /*00d8*/ 	.byte	0x00, 0xf4, 0x21, 0x00


	//----- nvinfo : EIATTR_KPARAM_INFO
	.align		4
.L_33:
        /*00dc*/ 	.byte	0x04, 0x17
        /*00de*/ 	.short	(.L_35 - .L_34)
.L_34:
        /*00e0*/ 	.word	0x00000000
        /*00e4*/ 	.short	0x0001
        /*00e6*/ 	.short	0x0008
        /*00e8*/ 	.byte	0x00, 0xf4, 0x21, 0x00


	//----- nvinfo : EIATTR_KPARAM_INFO
	.align		4
.L_35:
        /*00ec*/ 	.byte	0x04, 0x17
        /*00ee*/ 	.short	(.L_37 - .L_36)
.L_36:
        /*00f0*/ 	.word	0x00000000
        /*00f4*/ 	.short	0x0000
        /*00f6*/ 	.short	0x0000
        /*00f8*/ 	.byte	0x00, 0xf4, 0x21, 0x00


	//----- nvinfo : EIATTR_MAXREG_COUNT
	.align		4
.L_37:
        /*00fc*/ 	.byte	0x03, 0x1b
        /*00fe*/ 	.short	0x00ff


	//----- nvinfo : EIATTR_NUM_BARRIERS
	.align		4
        /*0100*/ 	.byte	0x02, 0x4c
        /*0102*/ 	.byte	0x01
	.zero		1


	//----- nvinfo : EIATTR_MERCURY_ISA_VERSION
	.align		4
        /*0104*/ 	.byte	0x03, 0x5f
        /*0106*/ 	.short	0x0000


	//----- nvinfo : EIATTR_EXIT_INSTR_OFFSETS
	.align		4
        /*0108*/ 	.byte	0x04, 0x1c
        /*010a*/ 	.short	(.L_39 - .L_38)


	//   ....[0]....
.L_38:
        /*010c*/ 	.word	0x000045c0


	//   ....[1]....
        /*0110*/ 	.word	0x000045f0


	//----- nvinfo : EIATTR_REQNTID
	.align		4
.L_39:
        /*0114*/ 	.byte	0x04, 0x10
        /*0116*/ 	.short	(.L_41 - .L_40)
.L_40:
        /*0118*/ 	.word	0x00000080
        /*011c*/ 	.word	0x00000001
        /*0120*/ 	.word	0x00000001
.L_41:


//--------------------- .nv.callgraph             --------------------------
	.section	.nv.callgraph,"",@"SHT_CUDA_CALLGRAPH"
	.align	4
	.sectionentsize	8
	.align		4
        /*0000*/ 	.word	0x00000000
	.align		4
        /*0004*/ 	.word	0xffffffff
	.align		4
        /*0008*/ 	.word	0x00000000
	.align		4
        /*000c*/ 	.word	0xfffffffe
	.align		4
        /*0010*/ 	.word	0x00000000
	.align		4
        /*0014*/ 	.word	0xfffffffd
	.align		4
        /*0018*/ 	.word	0x00000000
	.align		4
        /*001c*/ 	.word	0xfffffffc


//--------------------- .nv.rel.action            --------------------------
	.section	.nv.rel.action,"",@"SHT_CUDA_RELOCINFO"
	.align	8
	.sectionentsize	8
        /*0000*/ 	.byte	0x73, 0x00, 0x00, 0x00, 0x00, 0x00, 0x00, 0x00, 0x00, 0x00, 0x00, 0x11, 0x25, 0x00, 0x05, 0x36


//--------------------- .nv.constant0.matmul_kernel --------------------------
	.section	.nv.constant0.matmul_kernel,"a",@progbits
	.sectionflags	@""
	.align	4
.nv.constant0.matmul_kernel:
	.zero		432


//--------------------- .text.matmul_kernel       --------------------------
	.section	.text.matmul_kernel,"ax",@progbits
	.sectioninfo	@"SHI_REGISTERS=165"
	.align	128
        .global         matmul_kernel
        .type           matmul_kernel,@function
        .size           matmul_kernel,(.L_x_4 - matmul_kernel)
        .other          matmul_kernel,@"STO_CUDA_ENTRY STV_DEFAULT"
matmul_kernel:
.text.matmul_kernel:
[----:B------:R-:W-:Y:S02]  /*0000*/  IMAD.MOV.U32 R1, RZ, RZ, c[0x0][0x28] ;  /* 0x00000a00ff017624 */ /* 0x000fe400078e00ff */
[----:B------:R-:W-:Y:S01]  /*0010*/  IMAD.MOV.U32 R0, RZ, RZ, 0x1f ;  /* 0x0000001fff007424 */ /* 0x000fe200078e00ff */
[----:B------:R-:W0:Y:S01]  /*0020*/  S2R R5, SR_CTAID.X ;  /* 0x0000000000057919 */ /* 0x000e220000002500 */
[----:B------:R-:W-:-:S03]  /*0030*/  ULDC.64 UR6, c[0x0][0x118] ;  /* 0x0000460000067ab9 */ /* 0x000fc60000000a00 */
[----:B------:R-:W-:Y:S01]  /*0040*/  IADD3 R0, R0, c[0x0][0x17c], RZ ;  /* 0x00005f0000007a10 */ /* 0x000fe20007ffe0ff */
[----:B------:R-:W1:Y:S03]  /*0050*/  S2R R159, SR_TID.X ;  /* 0x00000000009f7919 */ /* 0x000e660000002100 */
[----:B------:R-:W-:-:S04]  /*0060*/  SHF.R.S32.HI R3, RZ, 0x1f, R0 ;  /* 0x0000001fff037819 */ /* 0x000fc80000011400 */
[----:B------:R-:W-:-:S04]  /*0070*/  LEA.HI R3, R3, R0, RZ, 0x5 ;  /* 0x0000000003037211 */ /* 0x000fc800078f28ff */
[----:B------:R-:W-:-:S05]  /*0080*/  SHF.R.S32.HI R3, RZ, 0x5, R3 ;  /* 0x00000005ff037819 */ /* 0x000fca0000011403 */
[----:B------:R-:W-:Y:S01]  /*0090*/  IMAD.SHL.U32 R4, R3, 0x8, RZ ;  /* 0x0000000803047824 */ /* 0x000fe200078e00ff */
[----:B0-----:R-:W-:-:S04]  /*00a0*/  IABS R8, R5 ;  /* 0x0000000500087213 */ /* 0x001fc80000000000 */
[-C--:B------:R-:W-:Y:S02]  /*00b0*/  IABS R7, R4.reuse ;  /* 0x0000000400077213 */ /* 0x080fe40000000000 */
[----:B------:R-:W-:Y:S02]  /*00c0*/  IABS R10, R4 ;  /* 0x00000004000a7213 */ /* 0x000fe40000000000 */
[----:B------:R-:W0:Y:S01]  /*00d0*/  I2F.RP R0, R7 ;  /* 0x0000000700007306 */ /* 0x000e220000209400 */
[----:B-1----:R-:W-:-:S07]  /*00e0*/  SHF.R.U32.HI R160, RZ, 0x4, R159 ;  /* 0x00000004ffa07819 */ /* 0x002fce000001169f */
[----:B0-----:R-:W0:Y:S02]  /*00f0*/  MUFU.RCP R0, R0 ;  /* 0x0000000000007308 */ /* 0x001e240000001000 */
[----:B0-----:R-:W-:Y:S01]  /*0100*/  IADD3 R2, R0, 0xffffffe, RZ ;  /* 0x0ffffffe00027810 */ /* 0x001fe20007ffe0ff */
[----:B------:R-:W-:-:S05]  /*0110*/  IMAD.MOV R0, RZ, RZ, -R10 ;  /* 0x000000ffff007224 */ /* 0x000fca00078e0a0a */
[----:B------:R0:W1:Y:S02]  /*0120*/  F2I.FTZ.U32.TRUNC.NTZ R3, R2 ;  /* 0x0000000200037305 */ /* 0x000064000021f000 */
[----:B0-----:R-:W-:Y:S02]  /*0130*/  IMAD.MOV.U32 R2, RZ, RZ, RZ ;  /* 0x000000ffff027224 */ /* 0x001fe400078e00ff */
[----:B-1----:R-:W-:-:S04]  /*0140*/  IMAD.MOV R6, RZ, RZ, -R3 ;  /* 0x000000ffff067224 */ /* 0x002fc800078e0a03 */
[----:B------:R-:W-:Y:S02]  /*0150*/  IMAD R9, R6, R7, RZ ;  /* 0x0000000706097224 */ /* 0x000fe400078e02ff */
[----:B------:R-:W-:Y:S02]  /*0160*/  IMAD.MOV.U32 R6, RZ, RZ, R8 ;  /* 0x000000ffff067224 */ /* 0x000fe400078e0008 */
[----:B------:R-:W-:-:S06]  /*0170*/  IMAD.HI.U32 R3, R3, R9, R2 ;  /* 0x0000000903037227 */ /* 0x000fcc00078e0002 */
[----:B------:R-:W-:-:S04]  /*0180*/  IMAD.HI.U32 R3, R3, R6, RZ ;  /* 0x0000000603037227 */ /* 0x000fc800078e00ff */
[----:B------:R-:W-:-:S05]  /*0190*/  IMAD R0, R3, R0, R6 ;  /* 0x0000000003007224 */ /* 0x000fca00078e0206 */
[----:B------:R-:W-:-:S13]  /*01a0*/  ISETP.GT.U32.AND P1, PT, R7, R0, PT ;  /* 0x000000000700720c */ /* 0x000fda0003f24070 */
[----:B------:R-:W-:Y:S01]  /*01b0*/  @!P1 IMAD.IADD R0, R0, 0x1, -R7 ;  /* 0x0000000100009824 */ /* 0x000fe200078e0a07 */
[----:B------:R-:W-:Y:S02]  /*01c0*/  @!P1 IADD3 R3, R3, 0x1, RZ ;  /* 0x0000000103039810 */ /* 0x000fe40007ffe0ff */
[----:B------:R-:W-:Y:S02]  /*01d0*/  ISETP.NE.AND P1, PT, R4, RZ, PT ;  /* 0x000000ff0400720c */ /* 0x000fe40003f25270 */
[----:B------:R-:W-:Y:S02]  /*01e0*/  ISETP.GE.U32.AND P0, PT, R0, R7, PT ;  /* 0x000000070000720c */ /* 0x000fe40003f06070 */
[----:B------:R-:W-:-:S04]  /*01f0*/  LOP3.LUT R0, R5, R4, RZ, 0x3c, !PT ;  /* 0x0000000405007212 */ /* 0x000fc800078e3cff */
[----:B------:R-:W-:Y:S01]  /*0200*/  ISETP.GE.AND P2, PT, R0, RZ, PT ;  /* 0x000000ff0000720c */ /* 0x000fe20003f46270 */
[----:B------:R-:W-:-:S05]  /*0210*/  IMAD.MOV.U32 R0, RZ, RZ, c[0x0][0x178] ;  /* 0x00005e00ff007624 */ /* 0x000fca00078e00ff */
[----:B------:R-:W-:Y:S02]  /*0220*/  IADD3 R0, R0, 0xf, RZ ;  /* 0x0000000f00007810 */ /* 0x000fe40007ffe0ff */
[----:B------:R-:W-:-:S05]  /*0230*/  @P0 IADD3 R3, R3, 0x1, RZ ;  /* 0x0000000103030810 */ /* 0x000fca0007ffe0ff */
[----:B------:R-:W-:Y:S01]  /*0240*/  IMAD.MOV.U32 R2, RZ, RZ, R3 ;  /* 0x000000ffff027224 */ /* 0x000fe200078e0003 */
[----:B------:R-:W-:-:S03]  /*0250*/  SHF.R.S32.HI R3, RZ, 0x1f, R0 ;  /* 0x0000001fff037819 */ /* 0x000fc60000011400 */
[----:B------:R-:W-:Y:S01]  /*0260*/  @!P2 IMAD.MOV R2, RZ, RZ, -R2 ;  /* 0x000000ffff02a224 */ /* 0x000fe200078e0a02 */
[----:B------:R-:W-:Y:S02]  /*0270*/  @!P1 LOP3.LUT R2, RZ, R4, RZ, 0x33, !PT ;  /* 0x00000004ff029212 */ /* 0x000fe400078e33ff */
[----:B------:R-:W-:-:S03]  /*0280*/  LEA.HI R3, R3, R0, RZ, 0x4 ;  /* 0x0000000003037211 */ /* 0x000fc600078f20ff */
[----:B------:R-:W-:Y:S02]  /*0290*/  IMAD.SHL.U32 R8, R2, 0x8, RZ ;  /* 0x0000000802087824 */ /* 0x000fe400078e00ff */
[----:B------:R-:W-:-:S03]  /*02a0*/  IMAD.MOV R2, RZ, RZ, -R2 ;  /* 0x000000ffff027224 */ /* 0x000fc600078e0a02 */
[----:B------:R-:W-:Y:S01]  /*02b0*/  LEA.HI.SX32 R3, R3, -R8, 0x1c ;  /* 0x8000000803037211 */ /* 0x000fe200078fe2ff */
[----:B------:R-:W-:-:S03]  /*02c0*/  IMAD R4, R4, R2, R5 ;  /* 0x0000000204047224 */ /* 0x000fc600078e0205 */
[----:B------:R-:W-:Y:S02]  /*02d0*/  IMNMX R11, R3, 0x8, PT ;  /* 0x00000008030b7817 */ /* 0x000fe40003800200 */
[----:B------:R-:W-:Y:S02]  /*02e0*/  IABS R9, R4 ;  /* 0x0000000400097213 */ /* 0x000fe40000000000 */
[----:B------:R-:W-:-:S04]  /*02f0*/  IABS R7, R11 ;  /* 0x0000000b00077213 */ /* 0x000fc80000000000 */
[----:B------:R-:W0:Y:S08]  /*0300*/  I2F.RP R0, R7 ;  /* 0x0000000700007306 */ /* 0x000e300000209400 */
[----:B0-----:R-:W0:Y:S02]  /*0310*/  MUFU.RCP R0, R0 ;  /* 0x0000000000007308 */ /* 0x001e240000001000 */
[----:B0-----:R-:W-:-:S06]  /*0320*/  IADD3 R3, R0, 0xffffffe, RZ ;  /* 0x0ffffffe00037810 */ /* 0x001fcc0007ffe0ff */
[----:B------:R-:W0:Y:S02]  /*0330*/  F2I.FTZ.U32.TRUNC.NTZ R3, R3 ;  /* 0x0000000300037305 */ /* 0x000e24000021f000 */
[----:B0-----:R-:W-:-:S04]  /*0340*/  IMAD.MOV R6, RZ, RZ, -R3 ;  /* 0x000000ffff067224 */ /* 0x001fc800078e0a03 */
[----:B------:R-:W-:Y:S01]  /*0350*/  IMAD.MOV.U32 R2, RZ, RZ, R6 ;  /* 0x000000ffff027224 */ /* 0x000fe200078e0006 */
[----:B------:R-:W-:-:S03]  /*0360*/  IABS R6, R11 ;  /* 0x0000000b00067213 */ /* 0x000fc60000000000 */
[----:B------:R-:W-:Y:S02]  /*0370*/  IMAD R5, R2, R7, RZ ;  /* 0x0000000702057224 */ /* 0x000fe400078e02ff */
[----:B------:R-:W-:Y:S02]  /*0380*/  IMAD.MOV.U32 R2, RZ, RZ, RZ ;  /* 0x000000ffff027224 */ /* 0x000fe400078e00ff */
[----:B------:R-:W-:Y:S02]  /*0390*/  IMAD.MOV R0, RZ, RZ, -R6 ;  /* 0x000000ffff007224 */ /* 0x000fe400078e0a06 */
[----:B------:R-:W-:Y:S01]  /*03a0*/  IMAD.HI.U32 R2, R3, R5, R2 ;  /* 0x0000000503027227 */ /* 0x000fe200078e0002 */
[----:B------:R-:W-:-:S05]  /*03b0*/  LOP3.LUT R3, R159, 0xf, RZ, 0xc0, !PT ;  /* 0x0000000f9f037812 */ /* 0x000fca00078ec0ff */
[----:B------:R-:W-:-:S04]  /*03c0*/  IMAD.HI.U32 R2, R2, R9, RZ ;  /* 0x0000000902027227 */ /* 0x000fc800078e00ff */
[----:B------:R-:W-:-:S05]  /*03d0*/  IMAD R0, R2, R0, R9 ;  /* 0x0000000002007224 */ /* 0x000fca00078e0209 */
[----:B------:R-:W-:-:S13]  /*03e0*/  ISETP.GT.U32.AND P1, PT, R7, R0, PT ;  /* 0x000000000700720c */ /* 0x000fda0003f24070 */
[----:B------:R-:W-:Y:S01]  /*03f0*/  @!P1 IMAD.IADD R0, R0, 0x1, -R7 ;  /* 0x0000000100009824 */ /* 0x000fe200078e0a07 */
[----:B------:R-:W-:Y:S02]  /*0400*/  @!P1 IADD3 R2, R2, 0x1, RZ ;  /* 0x0000000102029810 */ /* 0x000fe40007ffe0ff */
[----:B------:R-:W-:Y:S02]  /*0410*/  ISETP.NE.AND P1, PT, R11, RZ, PT ;  /* 0x000000ff0b00720c */ /* 0x000fe40003f25270 */
[----:B------:R-:W-:Y:S01]  /*0420*/  ISETP.GE.U32.AND P0, PT, R0, R7, PT ;  /* 0x000000070000720c */ /* 0x000fe20003f06070 */
[----:B------:R-:W-:Y:S01]  /*0430*/  IMAD.MOV.U32 R7, RZ, RZ, c[0x0][0x180] ;  /* 0x00006000ff077624 */ /* 0x000fe200078e00ff */
[----:B------:R-:W-:-:S04]  /*0440*/  LOP3.LUT R0, R4, R11, RZ, 0x3c, !PT ;  /* 0x0000000b04007212 */ /* 0x000fc800078e3cff */
[----:B------:R-:W-:Y:S02]  /*0450*/  ISETP.GE.AND P2, PT, R0, RZ, PT ;  /* 0x000000ff0000720c */ /* 0x000fe40003f46270 */
[----:B------:R-:W-:-:S05]  /*0460*/  IADD3 R7, R7, 0x7f, RZ ;  /* 0x0000007f07077810 */ /* 0x000fca0007ffe0ff */
[----:B------:R-:W-:Y:S02]  /*0470*/  @P0 IADD3 R2, R2, 0x1, RZ ;  /* 0x0000000102020810 */ /* 0x000fe40007ffe0ff */
[----:B------:R-:W-:-:S03]  /*0480*/  ISETP.GT.AND P0, PT, R7, 0x7f, PT ;  /* 0x0000007f0700780c */ /* 0x000fc60003f04270 */
[----:B------:R-:W-:Y:S01]  /*0490*/  IMAD.MOV.U32 R6, RZ, RZ, R2 ;  /* 0x000000ffff067224 */ /* 0x000fe200078e0002 */
[----:B------:R-:W-:-:S03]  /*04a0*/  SHF.R.U32.HI R2, RZ, 0x4, R159 ;  /* 0x00000004ff027819 */ /* 0x000fc6000001169f */
[----:B------:R-:W-:Y:S01]  /*04b0*/  @!P2 IMAD.MOV R6, RZ, RZ, -R6 ;  /* 0x000000ffff06a224 */ /* 0x000fe200078e0a06 */
[----:B------:R-:W-:Y:S02]  /*04c0*/  @!P1 LOP3.LUT R6, RZ, R11, RZ, 0x33, !PT ;  /* 0x0000000bff069212 */ /* 0x000fe400078e33ff */
[----:B------:R-:W-:-:S03]  /*04d0*/  SGXT.U32 R2, R2, 0x3 ;  /* 0x000000030202781a */ /* 0x000fc60000000000 */
[----:B------:R-:W-:Y:S01]  /*04e0*/  IMAD.MOV R0, RZ, RZ, -R6 ;  /* 0x000000ffff007224 */ /* 0x000fe200078e0a06 */
[----:B------:R-:W-:Y:S01]  /*04f0*/  @!P0 PRMT R48, RZ, 0x7610, R48 ;  /* 0x00007610ff308816 */ /* 0x000fe20000000030 */
[----:B------:R-:W-:Y:S01]  /*0500*/  IMAD.SHL.U32 R6, R6, 0x20, RZ ;  /* 0x0000002006067824 */ /* 0x000fe200078e00ff */
[----:B------:R-:W-:Y:S01]  /*0510*/  @!P0 PRMT R50, RZ, 0x7610, R50 ;  /* 0x00007610ff328816 */ /* 0x000fe20000000032 */
[----:B------:R-:W-:Y:S01]  /*0520*/  IMAD R0, R11, R0, R4 ;  /* 0x000000000b007224 */ /* 0x000fe200078e0204 */
[----:B------:R-:W-:Y:S01]  /*0530*/  @!P0 PRMT R48, R48, 0x5410, RZ ;  /* 0x0000541030308816 */ /* 0x000fe200000000ff */
[----:B------:R-:W-:Y:S01]  /*0540*/  @!P0 IMAD.SHL.U32 R4, R159, 0x2, RZ ;  /* 0x000000029f048824 */ /* 0x000fe200078e00ff */
[----:B------:R-:W-:Y:S01]  /*0550*/  @!P0 PRMT R50, R50, 0x5410, RZ ;  /* 0x0000541032328816 */ /* 0x000fe200000000ff */
[----:B------:R-:W-:-:S04]  /*0560*/  IMAD.IADD R0, R8, 0x1, R0 ;  /* 0x0000000108007824 */ /* 0x000fc800078e0200 */
[----:B------:R-:W-:Y:S02]  /*0570*/  IMAD R0, R0, 0x10, R3 ;  /* 0x0000001000007824 */ /* 0x000fe400078e0203 */
[----:B------:R-:W-:-:S05]  /*0580*/  @!P0 IMAD.SHL.U32 R3, R159, 0x20, RZ ;  /* 0x000000209f038824 */ /* 0x000fca00078e00ff */
[----:B------:R-:W-:Y:S01]  /*0590*/  @!P0 LOP3.LUT R5, R3, 0x60, RZ, 0xc0, !PT ;  /* 0x0000006003058812 */ /* 0x000fe200078ec0ff */
[----:B------:R-:W-:Y:S05]  /*05a0*/  @!P0 BRA `(.L_x_0) ;  /* 0x00003d0000008947 */ /* 0x000fea0003800000 */
[----:B------:R-:W-:Y:S01]  /*05b0*/  IABS R3, c[0x0][0x17c] ;  /* 0x00005f0000037a13 */ /* 0x000fe20000000000 */
[----:B------:R-:W-:Y:S01]  /*05c0*/  IMAD.MOV.U32 R158, RZ, RZ, c[0x0][0x188] ;  /* 0x00006200ff9e7624 */ /* 0x000fe200078e00ff */
[----:B------:R-:W-:Y:S01]  /*05d0*/  IADD3 R8, R6, 0x1f, RZ ;  /* 0x0000001f06087810 */ /* 0x000fe20007ffe0ff */
[----:B------:R-:W-:Y:S01]  /*05e0*/  IMAD R154, R2, c[0x0][0x188], RZ ;  /* 0x00006200029a7a24 */ /* 0x000fe200078e02ff */
[----:B------:R-:W0:Y:S01]  /*05f0*/  I2F.RP R9, R3 ;  /* 0x0000000300097306 */ /* 0x000e220000209400 */
[----:B------:R-:W-:Y:S01]  /*0600*/  IADD3 R14, R6, 0x1d, RZ ;  /* 0x0000001d060e7810 */ /* 0x000fe20007ffe0ff */
[----:B------:R-:W-:Y:S01]  /*0610*/  IMAD.SHL.U32 R158, R158, 0x80, RZ ;  /* 0x000000809e9e7824 */ /* 0x000fe200078e00ff */
[----:B------:R-:W-:Y:S01]  /*0620*/  IABS R10, R8 ;  /* 0x00000008000a7213 */ /* 0x000fe20000000000 */
[----:B------:R-:W-:Y:S01]  /*0630*/  ULDC UR4, c[0x0][0x180] ;  /* 0x0000600000047ab9 */ /* 0x000fe20000000800 */
[----:B------:R-:W-:-:S02]  /*0640*/  ISETP.GE.AND P2, PT, R8, RZ, PT ;  /* 0x000000ff0800720c */ /* 0x000fc40003f46270 */
[C---:B------:R-:W-:Y:S02]  /*0650*/  IADD3 R16, R6.reuse, 0x1c, RZ ;  /* 0x0000001c06107810 */ /* 0x040fe40007ffe0ff */
[----:B------:R-:W-:Y:S02]  /*0660*/  IADD3 R19, R6, 0x19, RZ ;  /* 0x0000001906137810 */ /* 0x000fe40007ffe0ff */
[----:B------:R-:W-:Y:S02]  /*0670*/  IABS R13, R16 ;  /* 0x00000010000d7213 */ /* 0x000fe40000000000 */
[----:B------:R-:W-:Y:S02]  /*0680*/  ISETP.GE.AND P4, PT, R16, RZ, PT ;  /* 0x000000ff1000720c */ /* 0x000fe40003f86270 */
[----:B------:R-:W-:Y:S01]  /*0690*/  IADD3 R20, R6, 0x18, RZ ;  /* 0x0000001806147810 */ /* 0x000fe20007ffe0ff */
[----:B0-----:R-:W0:Y:S01]  /*06a0*/  MUFU.RCP R9, R9 ;  /* 0x0000000900097308 */ /* 0x001e220000001000 */
[----:B------:R-:W-:-:S02]  /*06b0*/  IABS R16, R19 ;  /* 0x0000001300107213 */ /* 0x000fc40000000000 */
[----:B------:R-:W-:Y:S02]  /*06c0*/  IABS R18, R20 ;  /* 0x0000001400127213 */ /* 0x000fe40000000000 */
[C---:B------:R-:W-:Y:S02]  /*06d0*/  IADD3 R21, R6.reuse, 0x16, RZ ;  /* 0x0000001606157810 */ /* 0x040fe40007ffe0ff */
[C---:B------:R-:W-:Y:S02]  /*06e0*/  IADD3 R22, R6.reuse, 0x15, RZ ;  /* 0x0000001506167810 */ /* 0x040fe40007ffe0ff */
[C---:B------:R-:W-:Y:S02]  /*06f0*/  IADD3 R23, R6.reuse, 0x14, RZ ;  /* 0x0000001406177810 */ /* 0x040fe40007ffe0ff */
[C---:B------:R-:W-:Y:S02]  /*0700*/  IADD3 R24, R6.reuse, 0x13, RZ ;  /* 0x0000001306187810 */ /* 0x040fe40007ffe0ff */
[----:B------:R-:W-:-:S02]  /*0710*/  IADD3 R25, R6, 0x11, RZ ;  /* 0x0000001106197810 */ /* 0x000fc40007ffe0ff */
[C---:B------:R-:W-:Y:S02]  /*0720*/  IADD3 R33, R6.reuse, 0xd, RZ ;  /* 0x0000000d06217810 */ /* 0x040fe40007ffe0ff */
[----:B0-----:R-:W-:Y:S02]  /*0730*/  IADD3 R5, R9, 0xffffffe, RZ ;  /* 0x0ffffffe09057810 */ /* 0x001fe40007ffe0ff */
[----:B------:R-:W-:Y:S02]  /*0740*/  IABS R31, R33 ;  /* 0x00000021001f7213 */ /* 0x000fe40000000000 */
[C---:B------:R-:W-:Y:S02]  /*0750*/  IADD3 R47, R6.reuse, 0xa, RZ ;  /* 0x0000000a062f7810 */ /* 0x040fe40007ffe0ff */
[----:B------:R-:W0:Y:S01]  /*0760*/  F2I.FTZ.U32.TRUNC.NTZ R5, R5 ;  /* 0x0000000500057305 */ /* 0x000e22000021f000 */
[C---:B------:R-:W-:Y:S02]  /*0770*/  IADD3 R49, R6.reuse, 0x9, RZ ;  /* 0x0000000906317810 */ /* 0x040fe40007ffe0ff */
[----:B------:R-:W-:-:S02]  /*0780*/  IADD3 R50, R6, 0x8, RZ ;  /* 0x0000000806327810 */ /* 0x000fc40007ffe0ff */
[----:B------:R-:W-:Y:S02]  /*0790*/  IABS R35, R47 ;  /* 0x0000002f00237213 */ /* 0x000fe40000000000 */
[----:B------:R-:W-:Y:S02]  /*07a0*/  IABS R37, R49 ;  /* 0x0000003100257213 */ /* 0x000fe40000000000 */
[----:B------:R-:W-:Y:S02]  /*07b0*/  IABS R39, R50 ;  /* 0x0000003200277213 */ /* 0x000fe40000000000 */
[C---:B------:R-:W-:Y:S02]  /*07c0*/  IADD3 R58, R6.reuse, 0x4, RZ ;  /* 0x00000004063a7810 */ /* 0x040fe40007ffe0ff */
[C---:B------:R-:W-:Y:S02]  /*07d0*/  IADD3 R52, R6.reuse, 0x6, RZ ;  /* 0x0000000606347810 */ /* 0x040fe40007ffe0ff */
[----:B------:R-:W-:Y:S01]  /*07e0*/  IABS R44, R58 ;  /* 0x0000003a002c7213 */ /* 0x000fe20000000000 */
[----:B0-----:R-:W-:Y:S01]  /*07f0*/  IMAD.MOV R4, RZ, RZ, -R5 ;  /* 0x000000ffff047224 */ /* 0x001fe200078e0a05 */
[----:B------:R-:W-:-:S02]  /*0800*/  IADD3 R56, R6, 0x5, RZ ;  /* 0x0000000506387810 */ /* 0x000fc40007ffe0ff */
[----:B------:R-:W-:Y:S01]  /*0810*/  IADD3 R60, R6, 0x2, RZ ;  /* 0x00000002063c7810 */ /* 0x000fe20007ffe0ff */
[----:B------:R-:W-:Y:S01]  /*0820*/  IMAD R11, R4, R3, RZ ;  /* 0x00000003040b7224 */ /* 0x000fe200078e02ff */
[----:B------:R-:W-:Y:S01]  /*0830*/  IABS R42, R56 ;  /* 0x00000038002a7213 */ /* 0x000fe20000000000 */
[----:B------:R-:W-:Y:S01]  /*0840*/  IMAD.MOV.U32 R4, RZ, RZ, RZ ;  /* 0x000000ffff047224 */ /* 0x000fe200078e00ff */
[----:B------:R-:W-:Y:S02]  /*0850*/  IABS R48, R60 ;  /* 0x0000003c00307213 */ /* 0x000fe40000000000 */
[C---:B------:R-:W-:Y:S01]  /*0860*/  IADD3 R59, R6.reuse, 0x3, RZ ;  /* 0x00000003063b7810 */ /* 0x040fe20007ffe0ff */
[----:B------:R-:W-:Y:S01]  /*0870*/  IMAD.HI.U32 R4, R5, R11, R4 ;  /* 0x0000000b05047227 */ /* 0x000fe200078e0004 */
[----:B------:R-:W-:Y:S02]  /*0880*/  IABS R54, R0 ;  /* 0x0000000000367213 */ /* 0x000fe40000000000 */
[----:B------:R-:W-:Y:S01]  /*0890*/  IABS R46, R59 ;  /* 0x0000003b002e7213 */ /* 0x000fe20000000000 */
[----:B------:R-:W-:Y:S01]  /*08a0*/  IMAD.MOV.U32 R11, RZ, RZ, R10 ;  /* 0x000000ffff0b7224 */ /* 0x000fe200078e000a */
[----:B------:R-:W-:-:S02]  /*08b0*/  IADD3 R10, R6, 0x1e, RZ ;  /* 0x0000001e060a7810 */ /* 0x000fc40007ffe0ff */
[----:B------:R-:W-:Y:S01]  /*08c0*/  LOP3.LUT R157, R159, 0x7f, RZ, 0xc0, !PT ;  /* 0x0000007f9f9d7812 */ /* 0x000fe200078ec0ff */
[----:B------:R-:W-:Y:S01]  /*08d0*/  IMAD.HI.U32 R9, R4, R11, RZ ;  /* 0x0000000b04097227 */ /* 0x000fe200078e00ff */
[----:B------:R-:W-:Y:S02]  /*08e0*/  ISETP.GE.AND P3, PT, R10, RZ, PT ;  /* 0x000000ff0a00720c */ /* 0x000fe40003f66270 */
[----:B------:R-:W-:Y:S01]  /*08f0*/  LOP3.LUT R131, R2, 0x8, RZ, 0xfc, !PT ;  /* 0x0000000802837812 */ /* 0x000fe200078efcff */
[----:B------:R-:W-:Y:S01]  /*0900*/  IMAD.MOV R12, RZ, RZ, -R9 ;  /* 0x000000ffff0c7224 */ /* 0x000fe200078e0a09 */
[----:B------:R-:W-:Y:S01]  /*0910*/  IABS R9, R10 ;  /* 0x0000000a00097213 */ /* 0x000fe20000000000 */
[----:B------:R-:W-:Y:S01]  /*0920*/  IMAD.HI.U32 R10, R4, R13, RZ ;  /* 0x0000000d040a7227 */ /* 0x000fe200078e00ff */
[C---:B------:R-:W-:Y:S02]  /*0930*/  LOP3.LUT R130, R2.reuse, 0x10, RZ, 0xfc, !PT ;  /* 0x0000001002827812 */ /* 0x040fe400078efcff */
[C---:B------:R-:W-:Y:S01]  /*0940*/  LOP3.LUT R129, R2.reuse, 0x18, RZ, 0xfc, !PT ;  /* 0x0000001802817812 */ /* 0x040fe200078efcff */
[----:B------:R-:W-:Y:S01]  /*0950*/  IMAD R5, R3, R12, R11 ;  /* 0x0000000c03057224 */ /* 0x000fe200078e020b */
[----:B------:R-:W-:Y:S01]  /*0960*/  IABS R12, R14 ;  /* 0x0000000e000c7213 */ /* 0x000fe20000000000 */
[----:B------:R-:W-:Y:S01]  /*0970*/  IMAD.MOV.U32 R11, RZ, RZ, R9 ;  /* 0x000000ffff0b7224 */ /* 0x000fe200078e0009 */
[----:B------:R-:W-:Y:S01]  /*0980*/  LOP3.LUT R128, R2, 0x20, RZ, 0xfc, !PT ;  /* 0x0000002002807812 */ /* 0x000fe200078efcff */
[----:B------:R-:W-:Y:S01]  /*0990*/  IMAD R143, R129, c[0x0][0x188], RZ ;  /* 0x00006200818f7a24 */ /* 0x000fe200078e02ff */
[----:B------:R-:W-:Y:S01]  /*09a0*/  ISETP.GT.U32.AND P0, PT, R3, R5, PT ;  /* 0x000000050300720c */ /* 0x000fe20003f04070 */
[----:B------:R-:W-:Y:S01]  /*09b0*/  IMAD.HI.U32 R9, R4, R11, RZ ;  /* 0x0000000b04097227 */ /* 0x000fe200078e00ff */
[----:B------:R-:W-:-:S02]  /*09c0*/  LOP3.LUT R127, R2, 0x28, RZ, 0xfc, !PT ;  /* 0x00000028027f7812 */ /* 0x000fc400078efcff */
[----:B------:R-:W-:Y:S01]  /*09d0*/  LOP3.LUT R126, R2, 0x30, RZ, 0xfc, !PT ;  /* 0x00000030027e7812 */ /* 0x000fe200078efcff */
[----:B------:R-:W-:Y:S01]  /*09e0*/  IMAD.MOV R8, RZ, RZ, -R9 ;  /* 0x000000ffff087224 */ /* 0x000fe200078e0a09 */
[----:B------:R-:W-:Y:S01]  /*09f0*/  IADD3 R140, R160, 0x38, RZ ;  /* 0x00000038a08c7810 */ /* 0x000fe20007ffe0ff */
[----:B------:R-:W-:Y:S01]  /*0a00*/  IMAD R145, R127, c[0x0][0x188], RZ ;  /* 0x000062007f917a24 */ /* 0x000fe200078e02ff */
[----:B------:R-:W-:Y:S01]  /*0a10*/  LOP3.LUT R125, R2, 0x40, RZ, 0xfc, !PT ;  /* 0x00000040027d7812 */ /* 0x000fe200078efcff */
[C---:B------:R-:W-:Y:S01]  /*0a20*/  IMAD R9, R3.reuse, R8, R11 ;  /* 0x0000000803097224 */ /* 0x040fe200078e020b */
[----:B------:R-:W-:Y:S01]  /*0a30*/  IADD3 R11, R6, 0x1b, RZ ;  /* 0x0000001b060b7810 */ /* 0x000fe20007ffe0ff */
[----:B------:R-:W-:Y:S01]  /*0a40*/  IMAD.HI.U32 R8, R4, R12, RZ ;  /* 0x0000000c04087227 */ /* 0x000fe200078e00ff */
[----:B------:R-:W-:Y:S02]  /*0a50*/  IADD3 R139, R160, 0x78, RZ ;  /* 0x00000078a08b7810 */ /* 0x000fe40007ffe0ff */
[----:B------:R-:W-:Y:S01]  /*0a60*/  ISETP.GT.U32.AND P5, PT, R3, R9, PT ;  /* 0x000000090300720c */ /* 0x000fe20003fa4070 */
[----:B------:R-:W-:Y:S01]  /*0a70*/  @!P0 IMAD.IADD R5, R5, 0x1, -R3 ;  /* 0x0000000105058824 */ /* 0x000fe200078e0a03 */
[----:B------:R-:W-:Y:S01]  /*0a80*/  IABS R15, R11 ;  /* 0x0000000b000f7213 */ /* 0x000fe20000000000 */
[----:B------:R-:W-:Y:S01]  /*0a90*/  IMAD.MOV R8, RZ, RZ, -R8 ;  /* 0x000000ffff087224 */ /* 0x000fe200078e0a08 */
[----:B------:R-:W-:Y:S01]  /*0aa0*/  ISETP.GE.AND P0, PT, R14, RZ, PT ;  /* 0x000000ff0e00720c */ /* 0x000fe20003f06270 */
[----:B------:R-:W-:Y:S01]  /*0ab0*/  IMAD.MOV R14, RZ, RZ, -R10 ;  /* 0x000000ffff0e7224 */ /* 0x000fe200078e0a0a */
[C---:B------:R-:W-:Y:S01]  /*0ac0*/  ISETP.GT.U32.AND P6, PT, R3.reuse, R5, PT ;  /* 0x000000050300720c */ /* 0x040fe20003fc4070 */
[----:B------:R-:W-:Y:S01]  /*0ad0*/  IMAD R10, R3, R8, R12 ;  /* 0x00000008030a7224 */ /* 0x000fe200078e020c */
[----:B------:R-:W-:Y:S01]  /*0ae0*/  ISETP.GE.AND P1, PT, R11, RZ, PT ;  /* 0x000000ff0b00720c */ /* 0x000fe20003f26270 */
[----:B------:R-:W-:Y:S01]  /*0af0*/  IMAD R11, R3, R14, R13 ;  /* 0x0000000e030b7224 */ /* 0x000fe200078e020d */
[----:B------:R-:W-:Y:S01]  /*0b00*/  IADD3 R14, R6, 0x1a, RZ ;  /* 0x0000001a060e7810 */ /* 0x000fe20007ffe0ff */
[----:B------:R-:W-:-:S04]  /*0b10*/  IMAD.HI.U32 R8, R4, R15, RZ ;  /* 0x0000000f04087227 */ /* 0x000fc800078e00ff */
[--C-:B------:R-:W-:Y:S02]  /*0b20*/  @!P5 IMAD.IADD R9, R9, 0x1, -R3.reuse ;  /* 0x000000010909d824 */ /* 0x100fe400078e0a03 */
[----:B------:R-:W-:Y:S02]  /*0b30*/  IMAD.MOV R8, RZ, RZ, -R8 ;  /* 0x000000ffff087224 */ /* 0x000fe400078e0a08 */
[----:B------:R-:W-:Y:S01]  /*0b40*/  @!P6 IMAD.IADD R5, R5, 0x1, -R3 ;  /* 0x000000010505e824 */ /* 0x000fe200078e0a03 */
[C---:B------:R-:W-:Y:S01]  /*0b50*/  ISETP.GT.U32.AND P5, PT, R3.reuse, R9, PT ;  /* 0x000000090300720c */ /* 0x040fe20003fa4070 */
[C---:B------:R-:W-:Y:S01]  /*0b60*/  IMAD R12, R3.reuse, R8, R15 ;  /* 0x00000008030c7224 */ /* 0x040fe200078e020f */
[C---:B------:R-:W-:Y:S01]  /*0b70*/  ISETP.GT.U32.AND P6, PT, R3.reuse, R10, PT ;  /* 0x0000000a0300720c */ /* 0x040fe20003fc4070 */
[----:B------:R-:W-:Y:S01]  /*0b80*/  @!P2 IMAD.MOV R5, RZ, RZ, -R5 ;  /* 0x000000ffff05a224 */ /* 0x000fe200078e0a05 */
[----:B------:R-:W-:Y:S01]  /*0b90*/  ISETP.GT.U32.AND P2, PT, R3, R11, PT ;  /* 0x0000000b0300720c */ /* 0x000fe20003f44070 */
[----:B------:R-:W-:Y:S01]  /*0ba0*/  IMAD.HI.U32 R13, R4, R16, RZ ;  /* 0x00000010040d7227 */ /* 0x000fe200078e00ff */
[----:B------:R-:W-:-:S03]  /*0bb0*/  IABS R15, R14 ;  /* 0x0000000e000f7213 */ /* 0x000fc60000000000 */
[----:B------:R-:W-:Y:S02]  /*0bc0*/  IMAD.MOV R17, RZ, RZ, -R13 ;  /* 0x000000ffff117224 */ /* 0x000fe400078e0a0d */
[----:B------:R-:W-:-:S04]  /*0bd0*/  IMAD.HI.U32 R8, R4, R15, RZ ;  /* 0x0000000f04087227 */ /* 0x000fc800078e00ff */
[--C-:B------:R-:W-:Y:S01]  /*0be0*/  @!P5 IMAD.IADD R9, R9, 0x1, -R3.reuse ;  /* 0x000000010909d824 */ /* 0x100fe200078e0a03 */
[----:B------:R-:W-:Y:S01]  /*0bf0*/  ISETP.GT.U32.AND P5, PT, R3, R12, PT ;  /* 0x0000000c0300720c */ /* 0x000fe20003fa4070 */
[--C-:B------:R-:W-:Y:S02]  /*0c00*/  @!P6 IMAD.IADD R10, R10, 0x1, -R3.reuse ;  /* 0x000000010a0ae824 */ /* 0x100fe400078e0a03 */
[----:B------:R-:W-:Y:S02]  /*0c10*/  @!P2 IMAD.IADD R11, R11, 0x1, -R3 ;  /* 0x000000010b0ba824 */ /* 0x000fe400078e0a03 */
[----:B------:R-:W-:Y:S01]  /*0c20*/  IMAD.MOV R8, RZ, RZ, -R8 ;  /* 0x000000ffff087224 */ /* 0x000fe200078e0a08 */
[C---:B------:R-:W-:Y:S01]  /*0c30*/  ISETP.GT.U32.AND P6, PT, R3.reuse, R10, PT ;  /* 0x0000000a0300720c */ /* 0x040fe20003fc4070 */
[----:B------:R-:W-:Y:S01]  /*0c40*/  @!P3 IMAD.MOV R9, RZ, RZ, -R9 ;  /* 0x000000ffff09b224 */ /* 0x000fe200078e0a09 */
[C---:B------:R-:W-:Y:S01]  /*0c50*/  ISETP.GT.U32.AND P2, PT, R3.reuse, R11, PT ;  /* 0x0000000b0300720c */ /* 0x040fe20003f44070 */
[----:B------:R-:W-:Y:S01]  /*0c60*/  IMAD R13, R3, R8, R15 ;  /* 0x00000008030d7224 */ /* 0x000fe200078e020f */
[----:B------:R-:W-:Y:S01]  /*0c70*/  ISETP.GE.AND P3, PT, R14, RZ, PT ;  /* 0x000000ff0e00720c */ /* 0x000fe20003f66270 */
[----:B------:R-:W-:Y:S01]  /*0c80*/  IMAD.HI.U32 R14, R4, R18, RZ ;  /* 0x00000012040e7227 */ /* 0x000fe200078e00ff */
[----:B------:R-:W-:-:S03]  /*0c90*/  IADD3 R8, R6, 0x17, RZ ;  /* 0x0000001706087810 */ /* 0x000fc60007ffe0ff */
[--C-:B------:R-:W-:Y:S02]  /*0ca0*/  @!P5 IMAD.IADD R12, R12, 0x1, -R3.reuse ;  /* 0x000000010c0cd824 */ /* 0x100fe400078e0a03 */
[----:B------:R-:W-:Y:S02]  /*0cb0*/  IMAD R156, R139, c[0x0][0x188], RZ ;  /* 0x000062008b9c7a24 */ /* 0x000fe400078e02ff */
[--C-:B------:R-:W-:Y:S01]  /*0cc0*/  @!P6 IMAD.IADD R10, R10, 0x1, -R3.reuse ;  /* 0x000000010a0ae824 */ /* 0x100fe200078e0a03 */
[----:B------:R-:W-:Y:S01]  /*0cd0*/  ISETP.GT.U32.AND P5, PT, R3, R12, PT ;  /* 0x0000000c0300720c */ /* 0x000fe20003fa4070 */
[----:B------:R-:W-:Y:S01]  /*0ce0*/  @!P2 IMAD.IADD R11, R11, 0x1, -R3 ;  /* 0x000000010b0ba824 */ /* 0x000fe200078e0a03 */
[----:B------:R-:W-:Y:S01]  /*0cf0*/  ISETP.GE.AND P6, PT, R19, RZ, PT ;  /* 0x000000ff1300720c */ /* 0x000fe20003fc6270 */
[----:B------:R-:W-:Y:S01]  /*0d00*/  IMAD.MOV R19, RZ, RZ, -R14 ;  /* 0x000000ffff137224 */ /* 0x000fe200078e0a0e */
[C---:B------:R-:W-:Y:S01]  /*0d10*/  ISETP.GT.U32.AND P2, PT, R3.reuse, R13, PT ;  /* 0x0000000d0300720c */ /* 0x040fe20003f44070 */
[C---:B------:R-:W-:Y:S01]  /*0d20*/  IMAD R14, R3.reuse, R17, R16 ;  /* 0x00000011030e7224 */ /* 0x040fe200078e0210 */
[----:B------:R-:W-:Y:S01]  /*0d30*/  IABS R16, R8 ;  /* 0x0000000800107213 */ /* 0x000fe20000000000 */
[C---:B------:R-:W-:Y:S01]  /*0d40*/  IMAD R15, R3.reuse, R19, R18 ;  /* 0x00000013030f7224 */ /* 0x040fe200078e0212 */
[----:B------:R-:W-:Y:S01]  /*0d50*/  IABS R18, R21 ;  /* 0x0000001500127213 */ /* 0x000fe20000000000 */
[----:B------:R-:W-:Y:S01]  /*0d60*/  @!P0 IMAD.MOV R10, RZ, RZ, -R10 ;  /* 0x000000ffff0a8224 */ /* 0x000fe200078e0a0a */
[C---:B------:R-:W-:Y:S01]  /*0d70*/  ISETP.GT.U32.AND P0, PT, R3.reuse, R14, PT ;  /* 0x0000000e0300720c */ /* 0x040fe20003f04070 */
[----:B------:R-:W-:Y:S01]  /*0d80*/  @!P4 IMAD.MOV R11, RZ, RZ, -R11 ;  /* 0x000000ffff0bc224 */ /* 0x000fe200078e0a0b */
[----:B------:R-:W-:Y:S01]  /*0d90*/  IABS R19, R22 ;  /* 0x0000001600137213 */ /* 0x000fe20000000000 */
[--C-:B------:R-:W-:Y:S01]  /*0da0*/  @!P5 IMAD.IADD R12, R12, 0x1, -R3.reuse ;  /* 0x000000010c0cd824 */ /* 0x100fe200078e0a03 */
[----:B------:R-:W-:Y:S01]  /*0db0*/  ISETP.GT.U32.AND P5, PT, R3, R15, PT ;  /* 0x0000000f0300720c */ /* 0x000fe20003fa4070 */
[----:B------:R-:W-:Y:S01]  /*0dc0*/  IMAD R155, R140, c[0x0][0x188], RZ ;  /* 0x000062008c9b7a24 */ /* 0x000fe200078e02ff */
[----:B------:R-:W-:Y:S01]  /*0dd0*/  ISETP.GE.AND P4, PT, R20, RZ, PT ;  /* 0x000000ff1400720c */ /* 0x000fe20003f86270 */
[----:B------:R-:W-:Y:S01]  /*0de0*/  @!P2 IMAD.IADD R13, R13, 0x1, -R3 ;  /* 0x000000010d0da824 */ /* 0x000fe200078e0a03 */
[----:B------:R-:W-:Y:S01]  /*0df0*/  ISETP.GE.AND P2, PT, R8, RZ, PT ;  /* 0x000000ff0800720c */ /* 0x000fe20003f46270 */
[----:B------:R-:W-:Y:S01]  /*0e00*/  IMAD.HI.U32 R8, R4, R16, RZ ;  /* 0x0000001004087227 */ /* 0x000fe200078e00ff */
[----:B------:R-:W-:-:S03]  /*0e10*/  IABS R20, R23 ;  /* 0x0000001700147213 */ /* 0x000fc60000000000 */
[--C-:B------:R-:W-:Y:S01]  /*0e20*/  @!P0 IMAD.IADD R14, R14, 0x1, -R3.reuse ;  /* 0x000000010e0e8824 */ /* 0x100fe200078e0a03 */
[----:B------:R-:W-:Y:S01]  /*0e30*/  ISETP.GT.U32.AND P0, PT, R3, R13, PT ;  /* 0x0000000d0300720c */ /* 0x000fe20003f04070 */
[----:B------:R-:W-:Y:S02]  /*0e40*/  IMAD.MOV R17, RZ, RZ, -R8 ;  /* 0x000000ffff117224 */ /* 0x000fe400078e0a08 */
[----:B------:R-:W-:Y:S01]  /*0e50*/  @!P5 IMAD.IADD R15, R15, 0x1, -R3 ;  /* 0x000000010f0fd824 */ /* 0x000fe200078e0a03 */
[----:B------:R-:W-:Y:S01]  /*0e60*/  ISETP.GT.U32.AND P5, PT, R3, R14, PT ;  /* 0x0000000e0300720c */ /* 0x000fe20003fa4070 */
[----:B------:R-:W-:-:S04]  /*0e70*/  IMAD.HI.U32 R8, R4, R18, RZ ;  /* 0x0000001204087227 */ /* 0x000fc800078e00ff */
[----:B------:R-:W-:Y:S02]  /*0e80*/  IMAD R16, R3, R17, R16 ;  /* 0x0000001103107224 */ /* 0x000fe400078e0210 */
[----:B------:R-:W-:Y:S02]  /*0e90*/  IMAD.MOV R8, RZ, RZ, -R8 ;  /* 0x000000ffff087224 */ /* 0x000fe400078e0a08 */
[--C-:B------:R-:W-:Y:S01]  /*0ea0*/  @!P0 IMAD.IADD R13, R13, 0x1, -R3.reuse ;  /* 0x000000010d0d8824 */ /* 0x100fe200078e0a03 */
[C---:B------:R-:W-:Y:S01]  /*0eb0*/  ISETP.GT.U32.AND P0, PT, R3.reuse, R16, PT ;  /* 0x000000100300720c */ /* 0x040fe20003f04070 */
[C---:B------:R-:W-:Y:S02]  /*0ec0*/  IMAD R17, R3.reuse, R8, R18 ;  /* 0x0000000803117224 */ /* 0x040fe400078e0212 */
[----:B------:R-:W-:Y:S01]  /*0ed0*/  @!P1 IMAD.MOV R12, RZ, RZ, -R12 ;  /* 0x000000ffff0c9224 */ /* 0x000fe200078e0a0c */
[C---:B------:R-:W-:Y:S01]  /*0ee0*/  ISETP.GT.U32.AND P1, PT, R3.reuse, R15, PT ;  /* 0x0000000f0300720c */ /* 0x040fe20003f24070 */
[----:B------:R-:W-:Y:S01]  /*0ef0*/  @!P5 IMAD.IADD R14, R14, 0x1, -R3 ;  /* 0x000000010e0ed824 */ /* 0x000fe200078e0a03 */
[----:B------:R-:W-:Y:S01]  /*0f00*/  ISETP.GT.U32.AND P5, PT, R3, R17, PT ;  /* 0x000000110300720c */ /* 0x000fe20003fa4070 */
[----:B------:R-:W-:-:S04]  /*0f10*/  IMAD.HI.U32 R8, R4, R19, RZ ;  /* 0x0000001304087227 */ /* 0x000fc800078e00ff */
[----:B------:R-:W-:Y:S02]  /*0f20*/  IMAD.MOV R18, RZ, RZ, -R8 ;  /* 0x000000ffff127224 */ /* 0x000fe400078e0a08 */
[----:B------:R-:W-:Y:S01]  /*0f30*/  @!P0 IMAD.IADD R16, R16, 0x1, -R3 ;  /* 0x0000000110108824 */ /* 0x000fe200078e0a03 */
[----:B------:R-:W-:Y:S01]  /*0f40*/  ISETP.GE.AND P0, PT, R22, RZ, PT ;  /* 0x000000ff1600720c */ /* 0x000fe20003f06270 */
[----:B------:R-:W-:-:S04]  /*0f50*/  IMAD.HI.U32 R8, R4, R20, RZ ;  /* 0x0000001404087227 */ /* 0x000fc800078e00ff */
[--C-:B------:R-:W-:Y:S01]  /*0f60*/  @!P1 IMAD.IADD R15, R15, 0x1, -R3.reuse ;  /* 0x000000010f0f9824 */ /* 0x100fe200078e0a03 */
[----:B------:R-:W-:Y:S01]  /*0f70*/  ISETP.GE.AND P1, PT, R21, RZ, PT ;  /* 0x000000ff1500720c */ /* 0x000fe20003f26270 */
[----:B------:R-:W-:Y:S01]  /*0f80*/  @!P5 IMAD.IADD R17, R17, 0x1, -R3 ;  /* 0x000000011111d824 */ /* 0x000fe200078e0a03 */
[----:B------:R-:W-:Y:S01]  /*0f90*/  IABS R21, R24 ;  /* 0x0000001800157213 */ /* 0x000fe20000000000 */
[C---:B------:R-:W-:Y:S01]  /*0fa0*/  IMAD R19, R3.reuse, R18, R19 ;  /* 0x0000001203137224 */ /* 0x040fe200078e0213 */
[C---:B------:R-:W-:Y:S01]  /*0fb0*/  ISETP.GT.U32.AND P5, PT, R3.reuse, R16, PT ;  /* 0x000000100300720c */ /* 0x040fe20003fa4070 */
[----:B------:R-:W-:Y:S01]  /*0fc0*/  @!P3 IMAD.MOV R13, RZ, RZ, -R13 ;  /* 0x000000ffff0db224 */ /* 0x000fe200078e0a0d */
[----:B------:R-:W-:Y:S01]  /*0fd0*/  ISETP.GT.U32.AND P3, PT, R3, R17, PT ;  /* 0x000000110300720c */ /* 0x000fe20003f64070 */
[----:B------:R-:W-:Y:S02]  /*0fe0*/  IMAD.MOV R18, RZ, RZ, -R8 ;  /* 0x000000ffff127224 */ /* 0x000fe400078e0a08 */
[----:B------:R-:W-:-:S04]  /*0ff0*/  IMAD.HI.U32 R8, R4, R21, RZ ;  /* 0x0000001504087227 */ /* 0x000fc800078e00ff */
[C---:B------:R-:W-:Y:S02]  /*1000*/  IMAD R18, R3.reuse, R18, R20 ;  /* 0x0000001203127224 */ /* 0x040fe400078e0214 */
[----:B------:R-:W-:Y:S02]  /*1010*/  IMAD.MOV R8, RZ, RZ, -R8 ;  /* 0x000000ffff087224 */ /* 0x000fe400078e0a08 */
[----:B------:R-:W-:Y:S01]  /*1020*/  @!P5 IMAD.IADD R16, R16, 0x1, -R3 ;  /* 0x000000011010d824 */ /* 0x000fe200078e0a03 */
[C---:B------:R-:W-:Y:S01]  /*1030*/  ISETP.GT.U32.AND P5, PT, R3.reuse, R18, PT ;  /* 0x000000120300720c */ /* 0x040fe20003fa4070 */
[----:B------:R-:W-:Y:S01]  /*1040*/  IMAD R20, R3, R8, R21 ;  /* 0x0000000803147224 */ /* 0x000fe200078e0215 */
[----:B------:R-:W-:Y:S01]  /*1050*/  IADD3 R8, R6, 0x12, RZ ;  /* 0x0000001206087810 */ /* 0x000fe20007ffe0ff */
[----:B------:R-:W-:Y:S02]  /*1060*/  @!P3 IMAD.IADD R17, R17, 0x1, -R3 ;  /* 0x000000011111b824 */ /* 0x000fe400078e0a03 */
[----:B------:R-:W-:Y:S01]  /*1070*/  @!P4 IMAD.MOV R15, RZ, RZ, -R15 ;  /* 0x000000ffff0fc224 */ /* 0x000fe200078e0a0f */
[----:B------:R-:W-:Y:S01]  /*1080*/  ISETP.GT.U32.AND P3, PT, R3, R20, PT ;  /* 0x000000140300720c */ /* 0x000fe20003f64070 */
[----:B------:R-:W-:Y:S01]  /*1090*/  @!P6 IMAD.MOV R14, RZ, RZ, -R14 ;  /* 0x000000ffff0ee224 */ /* 0x000fe200078e0a0e */
[----:B------:R-:W-:Y:S01]  /*10a0*/  ISETP.GE.AND P4, PT, R23, RZ, PT ;  /* 0x000000ff1700720c */ /* 0x000fe20003f86270 */
[----:B------:R-:W-:Y:S01]  /*10b0*/  @!P2 IMAD.MOV R16, RZ, RZ, -R16 ;  /* 0x000000ffff10a224 */ /* 0x000fe200078e0a10 */
[----:B------:R-:W-:Y:S01]  /*10c0*/  ISETP.GT.U32.AND P6, PT, R3, R19, PT ;  /* 0x000000130300720c */ /* 0x000fe20003fc4070 */
[----:B------:R-:W-:Y:S01]  /*10d0*/  @!P1 IMAD.MOV R17, RZ, RZ, -R17 ;  /* 0x000000ffff119224 */ /* 0x000fe200078e0a11 */
[----:B------:R-:W-:Y:S01]  /*10e0*/  IABS R23, R25 ;  /* 0x0000001900177213 */ /* 0x000fe20000000000 */
[----:B------:R-:W-:Y:S01]  /*10f0*/  @!P5 IMAD.IADD R18, R18, 0x1, -R3 ;  /* 0x000000011212d824 */ /* 0x000fe200078e0a03 */
[----:B------:R-:W-:Y:S01]  /*1100*/  ISETP.GE.AND P2, PT, R24, RZ, PT ;  /* 0x000000ff1800720c */ /* 0x000fe20003f46270 */
[----:B------:R-:W-:Y:S01]  /*1110*/  IMAD R147, R125, c[0x0][0x188], RZ ;  /* 0x000062007d937a24 */ /* 0x000fe200078e02ff */
[----:B------:R-:W-:Y:S01]  /*1120*/  IABS R22, R8 ;  /* 0x0000000800167213 */ /* 0x000fe20000000000 */
[----:B------:R-:W-:Y:S01]  /*1130*/  IMAD.HI.U32 R21, R4, R23, RZ ;  /* 0x0000001704157227 */ /* 0x000fe200078e00ff */
[----:B------:R-:W-:-:S03]  /*1140*/  ISETP.GE.AND P5, PT, R8, RZ, PT ;  /* 0x000000ff0800720c */ /* 0x000fc60003fa6270 */
[----:B------:R-:W-:Y:S01]  /*1150*/  @!P3 IMAD.IADD R20, R20, 0x1, -R3 ;  /* 0x000000011414b824 */ /* 0x000fe200078e0a03 */
[----:B------:R-:W-:Y:S01]  /*1160*/  ISETP.GT.U32.AND P3, PT, R3, R18, PT ;  /* 0x000000120300720c */ /* 0x000fe20003f64070 */
[----:B------:R-:W-:Y:S02]  /*1170*/  IMAD.MOV R24, RZ, RZ, -R21 ;  /* 0x000000ffff187224 */ /* 0x000fe400078e0a15 */
[----:B------:R-:W-:Y:S01]  /*1180*/  @!P6 IMAD.IADD R19, R19, 0x1, -R3 ;  /* 0x000000011313e824 */ /* 0x000fe200078e0a03 */
[C---:B------:R-:W-:Y:S01]  /*1190*/  ISETP.GT.U32.AND P1, PT, R3.reuse, R20, PT ;  /* 0x000000140300720c */ /* 0x040fe20003f24070 */
[C---:B------:R-:W-:Y:S01]  /*11a0*/  IMAD R21, R3.reuse, R24, R23 ;  /* 0x0000001803157224 */ /* 0x040fe200078e0217 */
[----:B------:R-:W-:Y:S01]  /*11b0*/  IADD3 R23, R6, 0xf, RZ ;  /* 0x0000000f06177810 */ /* 0x000fe20007ffe0ff */
[----:B------:R-:W-:Y:S01]  /*11c0*/  IMAD.HI.U32 R8, R4, R22, RZ ;  /* 0x0000001604087227 */ /* 0x000fe200078e00ff */
[C---:B------:R-:W-:Y:S02]  /*11d0*/  ISETP.GT.U32.AND P6, PT, R3.reuse, R19, PT ;  /* 0x000000130300720c */ /* 0x040fe40003fc4070 */
[----:B------:R-:W-:Y:S01]  /*11e0*/  IADD3 R24, R6, 0xe, RZ ;  /* 0x0000000e06187810 */ /* 0x000fe20007ffe0ff */
[----:B------:R-:W-:Y:S01]  /*11f0*/  IMAD.MOV R8, RZ, RZ, -R8 ;  /* 0x000000ffff087224 */ /* 0x000fe200078e0a08 */
[----:B------:R-:W-:Y:S01]  /*1200*/  IABS R27, R23 ;  /* 0x00000017001b7213 */ /* 0x000fe20000000000 */
[--C-:B------:R-:W-:Y:S01]  /*1210*/  @!P3 IMAD.IADD R18, R18, 0x1, -R3.reuse ;  /* 0x000000011212b824 */ /* 0x100fe200078e0a03 */
[----:B------:R-:W-:Y:S01]  /*1220*/  IABS R29, R24 ;  /* 0x00000018001d7213 */ /* 0x000fe20000000000 */
[C---:B------:R-:W-:Y:S01]  /*1230*/  IMAD R22, R3.reuse, R8, R22 ;  /* 0x0000000803167224 */ /* 0x040fe200078e0216 */
[----:B------:R-:W-:Y:S01]  /*1240*/  IADD3 R8, R6, 0x10, RZ ;  /* 0x0000001006087810 */ /* 0x000fe20007ffe0ff */
[----:B------:R-:W-:Y:S01]  /*1250*/  @!P4 IMAD.MOV R18, RZ, RZ, -R18 ;  /* 0x000000ffff12c224 */ /* 0x000fe200078e0a12 */
[----:B------:R-:W-:Y:S01]  /*1260*/  ISETP.GT.U32.AND P4, PT, R3, R21, PT ;  /* 0x000000150300720c */ /* 0x000fe20003f84070 */
[--C-:B------:R-:W-:Y:S01]  /*1270*/  @!P1 IMAD.IADD R20, R20, 0x1, -R3.reuse ;  /* 0x0000000114149824 */ /* 0x100fe200078e0a03 */
[----:B------:R-:W-:Y:S01]  /*1280*/  IABS R26, R8 ;  /* 0x00000008001a7213 */ /* 0x000fe20000000000 */
[----:B------:R-:W-:Y:S01]  /*1290*/  @!P6 IMAD.IADD R19, R19, 0x1, -R3 ;  /* 0x000000011313e824 */ /* 0x000fe200078e0a03 */
[----:B------:R-:W-:Y:S01]  /*12a0*/  ISETP.GT.U32.AND P3, PT, R3, R22, PT ;  /* 0x000000160300720c */ /* 0x000fe20003f64070 */
[----:B------:R-:W-:Y:S01]  /*12b0*/  @!P2 IMAD.MOV R20, RZ, RZ, -R20 ;  /* 0x000000ffff14a224 */ /* 0x000fe200078e0a14 */
[----:B------:R-:W-:Y:S01]  /*12c0*/  ISETP.GE.AND P1, PT, R23, RZ, PT ;  /* 0x000000ff1700720c */ /* 0x000fe20003f26270 */
[----:B------:R-:W-:Y:S01]  /*12d0*/  @!P0 IMAD.MOV R19, RZ, RZ, -R19 ;  /* 0x000000ffff138224 */ /* 0x000fe200078e0a13 */
[----:B------:R-:W-:Y:S01]  /*12e0*/  ISETP.GE.AND P0, PT, R8, RZ, PT ;  /* 0x000000ff0800720c */ /* 0x000fe20003f06270 */
[----:B------:R-:W-:Y:S01]  /*12f0*/  IMAD.HI.U32 R8, R4, R26, RZ ;  /* 0x0000001a04087227 */ /* 0x000fe200078e00ff */
[----:B------:R-:W-:-:S02]  /*1300*/  ISETP.GE.AND P2, PT, R24, RZ, PT ;  /* 0x000000ff1800720c */ /* 0x000fc40003f46270 */
[----:B------:R-:W-:Y:S01]  /*1310*/  ISETP.GE.AND P6, PT, R25, RZ, PT ;  /* 0x000000ff1900720c */ /* 0x000fe20003fc6270 */
[--C-:B------:R-:W-:Y:S02]  /*1320*/  @!P4 IMAD.IADD R21, R21, 0x1, -R3.reuse ;  /* 0x000000011515c824 */ /* 0x100fe400078e0a03 */
[----:B------:R-:W-:Y:S02]  /*1330*/  IMAD.MOV R8, RZ, RZ, -R8 ;  /* 0x000000ffff087224 */ /* 0x000fe400078e0a08 */
[----:B------:R-:W-:Y:S01]  /*1340*/  @!P3 IMAD.IADD R22, R22, 0x1, -R3 ;  /* 0x000000011616b824 */ /* 0x000fe200078e0a03 */
[C---:B------:R-:W-:Y:S01]  /*1350*/  ISETP.GT.U32.AND P4, PT, R3.reuse, R21, PT ;  /* 0x000000150300720c */ /* 0x040fe20003f84070 */
[C---:B------:R-:W-:Y:S02]  /*1360*/  IMAD R8, R3.reuse, R8, R26 ;  /* 0x0000000803087224 */ /* 0x040fe400078e021a */
[----:B------:R-:W-:Y:S01]  /*1370*/  IMAD.HI.U32 R23, R4, R27, RZ ;  /* 0x0000001b04177227 */ /* 0x000fe200078e00ff */
[----:B------:R-:W-:-:S03]  /*1380*/  ISETP.GT.U32.AND P3, PT, R3, R22, PT ;  /* 0x000000160300720c */ /* 0x000fc60003f64070 */
[----:B------:R-:W-:-:S04]  /*1390*/  IMAD.HI.U32 R24, R4, R29, RZ ;  /* 0x0000001d04187227 */ /* 0x000fc800078e00ff */
[----:B------:R-:W-:Y:S01]  /*13a0*/  IMAD.MOV R28, RZ, RZ, -R23 ;  /* 0x000000ffff1c7224 */ /* 0x000fe200078e0a17 */
[----:B------:R-:W-:Y:S01]  /*13b0*/  IADD3 R23, R6, 0xc, RZ ;  /* 0x0000000c06177810 */ /* 0x000fe20007ffe0ff */
[----:B------:R-:W-:Y:S01]  /*13c0*/  @!P4 IMAD.IADD R21, R21, 0x1, -R3 ;  /* 0x000000011515c824 */ /* 0x000fe200078e0a03 */
[C---:B------:R-:W-:Y:S01]  /*13d0*/  ISETP.GT.U32.AND P4, PT, R3.reuse, R8, PT ;  /* 0x000000080300720c */ /* 0x040fe20003f84070 */
[----:B------:R-:W-:Y:S02]  /*13e0*/  IMAD.MOV R30, RZ, RZ, -R24 ;  /* 0x000000ffff1e7224 */ /* 0x000fe400078e0a18 */
[----:B------:R-:W-:Y:S02]  /*13f0*/  IMAD R24, R3, R28, R27 ;  /* 0x0000001c03187224 */ /* 0x000fe400078e021b */
[----:B------:R-:W-:-:S04]  /*1400*/  IMAD.HI.U32 R25, R4, R31, RZ ;  /* 0x0000001f04197227 */ /* 0x000fc800078e00ff */
[----:B------:R-:W-:Y:S01]  /*1410*/  IMAD.MOV R32, RZ, RZ, -R25 ;  /* 0x000000ffff207224 */ /* 0x000fe200078e0a19 */
[----:B------:R-:W-:Y:S01]  /*1420*/  IADD3 R25, R6, 0xb, RZ ;  /* 0x0000000b06197810 */ /* 0x000fe20007ffe0ff */
[--C-:B------:R-:W-:Y:S01]  /*1430*/  @!P3 IMAD.IADD R22, R22, 0x1, -R3.reuse ;  /* 0x000000011616b824 */ /* 0x100fe200078e0a03 */
[----:B------:R-:W-:Y:S01]  /*1440*/  ISETP.GE.AND P3, PT, R33, RZ, PT ;  /* 0x000000ff2100720c */ /* 0x000fe20003f66270 */
[----:B------:R-:W-:Y:S01]  /*1450*/  @!P4 IMAD.IADD R8, R8, 0x1, -R3 ;  /* 0x000000010808c824 */ /* 0x000fe200078e0a03 */
[----:B------:R-:W-:Y:S01]  /*1460*/  IABS R33, R25 ;  /* 0x0000001900217213 */ /* 0x000fe20000000000 */
[C---:B------:R-:W-:Y:S01]  /*1470*/  IMAD R28, R3.reuse, R32, R31 ;  /* 0x00000020031c7224 */ /* 0x040fe200078e021f */
[----:B------:R-:W-:Y:S01]  /*1480*/  IABS R31, R23 ;  /* 0x00000017001f7213 */ /* 0x000fe20000000000 */
[----:B------:R-:W-:Y:S01]  /*1490*/  @!P5 IMAD.MOV R22, RZ, RZ, -R22 ;  /* 0x000000ffff16d224 */ /* 0x000fe200078e0a16 */
[----:B------:R-:W-:Y:S01]  /*14a0*/  ISETP.GT.U32.AND P4, PT, R3, R8, PT ;  /* 0x000000080300720c */ /* 0x000fe20003f84070 */
[----:B------:R-:W-:Y:S01]  /*14b0*/  @!P6 IMAD.MOV R21, RZ, RZ, -R21 ;  /* 0x000000ffff15e224 */ /* 0x000fe200078e0a15 */
[----:B------:R-:W-:Y:S01]  /*14c0*/  ISETP.GE.AND P5, PT, R23, RZ, PT ;  /* 0x000000ff1700720c */ /* 0x000fe20003fa6270 */
[----:B------:R-:W-:Y:S01]  /*14d0*/  IMAD.HI.U32 R23, R4, R31, RZ ;  /* 0x0000001f04177227 */ /* 0x000fe200078e00ff */
[----:B------:R-:W-:-:S03]  /*14e0*/  ISETP.GE.AND P6, PT, R25, RZ, PT ;  /* 0x000000ff1900720c */ /* 0x000fc60003fc6270 */
[----:B------:R-:W-:-:S04]  /*14f0*/  IMAD.HI.U32 R25, R4, R33, RZ ;  /* 0x0000002104197227 */ /* 0x000fc800078e00ff */
[C---:B------:R-:W-:Y:S02]  /*1500*/  IMAD R26, R3.reuse, R30, R29 ;  /* 0x0000001e031a7224 */ /* 0x040fe400078e021d */
[----:B------:R-:W-:Y:S01]  /*1510*/  @!P4 IMAD.IADD R8, R8, 0x1, -R3 ;  /* 0x000000010808c824 */ /* 0x000fe200078e0a03 */
[----:B------:R-:W-:Y:S01]  /*1520*/  ISETP.GT.U32.AND P4, PT, R3, R24, PT ;  /* 0x000000180300720c */ /* 0x000fe20003f84070 */
[----:B------:R-:W-:-:S04]  /*1530*/  IMAD.HI.U32 R27, R4, R35, RZ ;  /* 0x00000023041b7227 */ /* 0x000fc800078e00ff */
[----:B------:R-:W-:-:S04]  /*1540*/  IMAD.HI.U32 R29, R4, R37, RZ ;  /* 0x00000025041d7227 */ /* 0x000fc800078e00ff */
[----:B------:R-:W-:-:S04]  /*1550*/  IMAD.HI.U32 R30, R4, R39, RZ ;  /* 0x00000027041e7227 */ /* 0x000fc800078e00ff */
[----:B------:R-:W-:Y:S02]  /*1560*/  @!P4 IMAD.IADD R24, R24, 0x1, -R3 ;  /* 0x000000011818c824 */ /* 0x000fe400078e0a03 */
[----:B------:R-:W-:Y:S02]  /*1570*/  IMAD.MOV R32, RZ, RZ, -R23 ;  /* 0x000000ffff207224 */ /* 0x000fe400078e0a17 */
[----:B------:R-:W-:Y:S01]  /*1580*/  IMAD.MOV R34, RZ, RZ, -R25 ;  /* 0x000000ffff227224 */ /* 0x000fe200078e0a19 */
[----:B------:R-:W-:Y:S01]  /*1590*/  ISETP.GT.U32.AND P4, PT, R3, R24, PT ;  /* 0x000000180300720c */ /* 0x000fe20003f84070 */
[----:B------:R-:W-:Y:S02]  /*15a0*/  IMAD.MOV R36, RZ, RZ, -R27 ;  /* 0x000000ffff247224 */ /* 0x000fe400078e0a1b */
[----:B------:R-:W-:Y:S02]  /*15b0*/  IMAD.MOV R38, RZ, RZ, -R29 ;  /* 0x000000ffff267224 */ /* 0x000fe400078e0a1d */
[----:B------:R-:W-:-:S02]  /*15c0*/  IMAD.MOV R40, RZ, RZ, -R30 ;  /* 0x000000ffff287224 */ /* 0x000fc400078e0a1e */
[C---:B------:R-:W-:Y:S02]  /*15d0*/  IMAD R30, R3.reuse, R32, R31 ;  /* 0x00000020031e7224 */ /* 0x040fe400078e021f */
[C---:B------:R-:W-:Y:S01]  /*15e0*/  IMAD R32, R3.reuse, R34, R33 ;  /* 0x0000002203207224 */ /* 0x040fe200078e0221 */
[----:B------:R-:W-:Y:S01]  /*15f0*/  IABS R33, R6 ;  /* 0x0000000600217213 */ /* 0x000fe20000000000 */
[C---:B------:R-:W-:Y:S01]  /*1600*/  IMAD R34, R3.reuse, R36, R35 ;  /* 0x0000002403227224 */ /* 0x040fe200078e0223 */
[----:B------:R-:W-:Y:S01]  /*1610*/  IABS R35, c[0x0][0x178] ;  /* 0x00005e0000237a13 */ /* 0x000fe20000000000 */
[C---:B------:R-:W-:Y:S01]  /*1620*/  IMAD R36, R3.reuse, R38, R37 ;  /* 0x0000002603247224 */ /* 0x040fe200078e0225 */
[----:B------:R-:W-:Y:S01]  /*1630*/  IADD3 R37, R6, 0x7, RZ ;  /* 0x0000000706257810 */ /* 0x000fe20007ffe0ff */
[C---:B------:R-:W-:Y:S01]  /*1640*/  IMAD R38, R3.reuse, R40, R39 ;  /* 0x0000002803267224 */ /* 0x040fe200078e0227 */
[----:B------:R-:W0:Y:S01]  /*1650*/  I2F.RP R29, R35 ;  /* 0x00000023001d7306 */ /* 0x000e220000209400 */
[----:B------:R-:W-:Y:S01]  /*1660*/  IMAD.MOV.U32 R39, RZ, RZ, R8 ;  /* 0x000000ffff277224 */ /* 0x000fe200078e0008 */
[----:B------:R-:W-:Y:S01]  /*1670*/  IABS R25, R37 ;  /* 0x0000002500197213 */ /* 0x000fe20000000000 */
[----:B------:R-:W-:Y:S01]  /*1680*/  @!P4 IMAD.IADD R24, R24, 0x1, -R3 ;  /* 0x000000011818c824 */ /* 0x000fe200078e0a03 */
[C---:B------:R-:W-:Y:S01]  /*1690*/  ISETP.GT.U32.AND P4, PT, R3.reuse, R28, PT ;  /* 0x0000001c0300720c */ /* 0x040fe20003f84070 */
[----:B------:R-:W-:Y:S01]  /*16a0*/  @!P0 IMAD.MOV R39, RZ, RZ, -R39 ;  /* 0x000000ffff278224 */ /* 0x000fe200078e0a27 */
[----:B------:R-:W-:Y:S01]  /*16b0*/  ISETP.GT.U32.AND P0, PT, R3, R26, PT ;  /* 0x0000001a0300720c */ /* 0x000fe20003f04070 */
[----:B------:R-:W-:Y:S01]  /*16c0*/  IMAD.MOV.U32 R41, RZ, RZ, R24 ;  /* 0x000000ffff297224 */ /* 0x000fe200078e0018 */
[----:B------:R-:W-:Y:S01]  /*16d0*/  IABS R40, R52 ;  /* 0x0000003400287213 */ /* 0x000fe20000000000 */
[----:B------:R-:W-:-:S04]  /*16e0*/  IMAD.HI.U32 R8, R4, R25, RZ ;  /* 0x0000001904087227 */ /* 0x000fc800078e00ff */
[----:B------:R-:W-:Y:S02]  /*16f0*/  @!P1 IMAD.MOV R41, RZ, RZ, -R41 ;  /* 0x000000ffff299224 */ /* 0x000fe400078e0a29 */
[----:B------:R-:W-:Y:S01]  /*1700*/  IMAD.MOV R8, RZ, RZ, -R8 ;  /* 0x000000ffff087224 */ /* 0x000fe200078e0a08 */
[----:B0-----:R-:W0:Y:S01]  /*1710*/  MUFU.RCP R29, R29 ;  /* 0x0000001d001d7308 */ /* 0x001e220000001000 */
[--C-:B------:R-:W-:Y:S02]  /*1720*/  @!P4 IMAD.IADD R28, R28, 0x1, -R3.reuse ;  /* 0x000000011c1cc824 */ /* 0x100fe400078e0a03 */
[----:B------:R-:W-:Y:S01]  /*1730*/  @!P0 IMAD.IADD R26, R26, 0x1, -R3 ;  /* 0x000000011a1a8824 */ /* 0x000fe200078e0a03 */
[C---:B------:R-:W-:Y:S01]  /*1740*/  ISETP.GT.U32.AND P0, PT, R3.reuse, R30, PT ;  /* 0x0000001e0300720c */ /* 0x040fe20003f04070 */
[C---:B------:R-:W-:Y:S01]  /*1750*/  IMAD R8, R3.reuse, R8, R25 ;  /* 0x0000000803087224 */ /* 0x040fe200078e0219 */
[C---:B------:R-:W-:Y:S01]  /*1760*/  ISETP.GT.U32.AND P1, PT, R3.reuse, R28, PT ;  /* 0x0000001c0300720c */ /* 0x040fe20003f24070 */
[----:B------:R-:W-:Y:S01]  /*1770*/  IMAD.HI.U32 R25, R4, R44, RZ ;  /* 0x0000002c04197227 */ /* 0x000fe200078e00ff */
[----:B------:R-:W-:-:S03]  /*1780*/  ISETP.GT.U32.AND P4, PT, R3, R26, PT ;  /* 0x0000001a0300720c */ /* 0x000fc60003f84070 */
[----:B------:R-:W-:-:S04]  /*1790*/  IMAD.HI.U32 R23, R4, R40, RZ ;  /* 0x0000002804177227 */ /* 0x000fc800078e00ff */
[----:B------:R-:W-:Y:S02]  /*17a0*/  IMAD.MOV R25, RZ, RZ, -R25 ;  /* 0x000000ffff197224 */ /* 0x000fe400078e0a19 */
[--C-:B------:R-:W-:Y:S02]  /*17b0*/  @!P0 IMAD.IADD R30, R30, 0x1, -R3.reuse ;  /* 0x000000011e1e8824 */ /* 0x100fe400078e0a03 */
[--C-:B------:R-:W-:Y:S01]  /*17c0*/  @!P1 IMAD.IADD R28, R28, 0x1, -R3.reuse ;  /* 0x000000011c1c9824 */ /* 0x100fe200078e0a03 */
[C---:B------:R-:W-:Y:S01]  /*17d0*/  ISETP.GT.U32.AND P1, PT, R3.reuse, R34, PT ;  /* 0x000000220300720c */ /* 0x040fe20003f24070 */
[----:B------:R-:W-:Y:S01]  /*17e0*/  @!P4 IMAD.IADD R26, R26, 0x1, -R3 ;  /* 0x000000011a1ac824 */ /* 0x000fe200078e0a03 */
[C---:B------:R-:W-:Y:S01]  /*17f0*/  ISETP.GT.U32.AND P0, PT, R3.reuse, R30, PT ;  /* 0x0000001e0300720c */ /* 0x040fe20003f04070 */
[----:B------:R-:W-:Y:S01]  /*1800*/  IMAD.MOV R27, RZ, RZ, -R23 ;  /* 0x000000ffff1b7224 */ /* 0x000fe200078e0a17 */
[----:B------:R-:W-:Y:S01]  /*1810*/  ISETP.GT.U32.AND P4, PT, R3, R32, PT ;  /* 0x000000200300720c */ /* 0x000fe20003f84070 */
[----:B------:R-:W-:-:S04]  /*1820*/  IMAD.HI.U32 R23, R4, R42, RZ ;  /* 0x0000002a04177227 */ /* 0x000fc800078e00ff */
[----:B------:R-:W-:Y:S01]  /*1830*/  IMAD R44, R3, R25, R44 ;  /* 0x00000019032c7224 */ /* 0x000fe200078e022c */
[----:B0-----:R-:W-:Y:S01]  /*1840*/  IADD3 R25, R29, 0xffffffe, RZ ;  /* 0x0ffffffe1d197810 */ /* 0x001fe20007ffe0ff */
[C---:B------:R-:W-:Y:S01]  /*1850*/  IMAD R40, R3.reuse, R27, R40 ;  /* 0x0000001b03287224 */ /* 0x040fe200078e0228 */
[----:B------:R-:W-:Y:S01]  /*1860*/  IADD3 R27, R6, 0x1, RZ ;  /* 0x00000001061b7810 */ /* 0x000fe20007ffe0ff */
[--C-:B------:R-:W-:Y:S01]  /*1870*/  @!P1 IMAD.IADD R34, R34, 0x1, -R3.reuse ;  /* 0x0000000122229824 */ /* 0x100fe200078e0a03 */
[C---:B------:R-:W-:Y:S01]  /*1880*/  ISETP.GT.U32.AND P1, PT, R3.reuse, R8, PT ;  /* 0x000000080300720c */ /* 0x040fe20003f24070 */
[--C-:B------:R-:W-:Y:S01]  /*1890*/  @!P0 IMAD.IADD R30, R30, 0x1, -R3.reuse ;  /* 0x000000011e1e8824 */ /* 0x100fe200078e0a03 */
[C---:B------:R-:W-:Y:S01]  /*18a0*/  ISETP.GT.U32.AND P0, PT, R3.reuse, R36, PT ;  /* 0x000000240300720c */ /* 0x040fe20003f04070 */
[----:B------:R-:W-:Y:S01]  /*18b0*/  @!P4 IMAD.IADD R32, R32, 0x1, -R3 ;  /* 0x000000012020c824 */ /* 0x000fe200078e0a03 */
[----:B------:R-:W-:Y:S01]  /*18c0*/  ISETP.GT.U32.AND P4, PT, R3, R38, PT ;  /* 0x000000260300720c */ /* 0x000fe20003f84070 */
[----:B------:R-:W-:Y:S01]  /*18d0*/  IMAD.MOV.U32 R45, RZ, RZ, R28 ;  /* 0x000000ffff2d7224 */ /* 0x000fe200078e001c */
[----:B------:R-:W-:Y:S01]  /*18e0*/  IABS R31, R27 ;  /* 0x0000001b001f7213 */ /* 0x000fe20000000000 */
[----:B------:R-:W-:Y:S01]  /*18f0*/  IMAD.MOV R23, RZ, RZ, -R23 ;  /* 0x000000ffff177224 */ /* 0x000fe200078e0a17 */
[----:B------:R-:W0:Y:S01]  /*1900*/  F2I.FTZ.U32.TRUNC.NTZ R25, R25 ;  /* 0x0000001900197305 */ /* 0x000e22000021f000 */
[----:B------:R-:W-:-:S02]  /*1910*/  IMAD.MOV.U32 R43, RZ, RZ, R26 ;  /* 0x000000ffff2b7224 */ /* 0x000fc400078e001a */
[----:B------:R-:W-:Y:S02]  /*1920*/  @!P3 IMAD.MOV R45, RZ, RZ, -R45 ;  /* 0x000000ffff2db224 */ /* 0x000fe400078e0a2d */
[--C-:B------:R-:W-:Y:S02]  /*1930*/  @!P1 IMAD.IADD R8, R8, 0x1, -R3.reuse ;  /* 0x0000000108089824 */ /* 0x100fe400078e0a03 */
[--C-:B------:R-:W-:Y:S01]  /*1940*/  @!P0 IMAD.IADD R36, R36, 0x1, -R3.reuse ;  /* 0x0000000124248824 */ /* 0x100fe200078e0a03 */
[C---:B------:R-:W-:Y:S01]  /*1950*/  ISETP.GT.U32.AND P0, PT, R3.reuse, R32, PT ;  /* 0x000000200300720c */ /* 0x040fe20003f04070 */
[----:B------:R-:W-:Y:S01]  /*1960*/  @!P4 IMAD.IADD R38, R38, 0x1, -R3 ;  /* 0x000000012626c824 */ /* 0x000fe200078e0a03 */
[C---:B------:R-:W-:Y:S01]  /*1970*/  ISETP.GT.U32.AND P4, PT, R3.reuse, R34, PT ;  /* 0x000000220300720c */ /* 0x040fe20003f84070 */
[----:B------:R-:W-:Y:S01]  /*1980*/  IMAD.HI.U32 R24, R4, R48, RZ ;  /* 0x0000003004187227 */ /* 0x000fe200078e00ff */
[C---:B------:R-:W-:Y:S02]  /*1990*/  ISETP.GT.U32.AND P1, PT, R3.reuse, R36, PT ;  /* 0x000000240300720c */ /* 0x040fe40003f24070 */
[C---:B------:R-:W-:Y:S01]  /*19a0*/  ISETP.GT.U32.AND P3, PT, R3.reuse, R8, PT ;  /* 0x000000080300720c */ /* 0x040fe20003f64070 */
[----:B------:R-:W-:-:S02]  /*19b0*/  IMAD R42, R3, R23, R42 ;  /* 0x00000017032a7224 */ /* 0x000fc400078e022a */
[----:B------:R-:W-:Y:S01]  /*19c0*/  @!P2 IMAD.MOV R43, RZ, RZ, -R43 ;  /* 0x000000ffff2ba224 */ /* 0x000fe200078e0a2b */
[C---:B------:R-:W-:Y:S01]  /*19d0*/  ISETP.GT.U32.AND P2, PT, R3.reuse, R38, PT ;  /* 0x000000260300720c */ /* 0x040fe20003f44070 */
[----:B------:R-:W-:Y:S02]  /*19e0*/  IMAD.MOV R24, RZ, RZ, -R24 ;  /* 0x000000ffff187224 */ /* 0x000fe400078e0a18 */
[----:B------:R-:W-:Y:S01]  /*19f0*/  @!P0 IMAD.IADD R32, R32, 0x1, -R3 ;  /* 0x0000000120208824 */ /* 0x000fe200078e0a03 */
[----:B------:R-:W-:Y:S01]  /*1a00*/  ISETP.GT.U32.AND P0, PT, R3, R40, PT ;  /* 0x000000280300720c */ /* 0x000fe20003f04070 */
[----:B------:R-:W-:-:S04]  /*1a10*/  IMAD.HI.U32 R23, R4, R46, RZ ;  /* 0x0000002e04177227 */ /* 0x000fc800078e00ff */
[----:B------:R-:W-:Y:S01]  /*1a20*/  @!P1 IMAD.IADD R36, R36, 0x1, -R3 ;  /* 0x0000000124249824 */ /* 0x000fe200078e0a03 */
[----:B------:R-:W-:Y:S01]  /*1a30*/  ISETP.GT.U32.AND P1, PT, R3, R44, PT ;  /* 0x0000002c0300720c */ /* 0x000fe20003f24070 */
[----:B------:R-:W-:-:S04]  /*1a40*/  IMAD.HI.U32 R29, R4, R31, RZ ;  /* 0x0000001f041d7227 */ /* 0x000fc800078e00ff */
[----:B------:R-:W-:Y:S01]  /*1a50*/  @!P4 IMAD.IADD R34, R34, 0x1, -R3 ;  /* 0x000000012222c824 */ /* 0x000fe200078e0a03 */
[----:B------:R-:W-:Y:S01]  /*1a60*/  ISETP.GT.U32.AND P4, PT, R3, R42, PT ;  /* 0x0000002a0300720c */ /* 0x000fe20003f84070 */
[----:B------:R-:W-:-:S04]  /*1a70*/  IMAD.HI.U32 R4, R4, R33, RZ ;  /* 0x0000002104047227 */ /* 0x000fc800078e00ff */
[C---:B------:R-:W-:Y:S02]  /*1a80*/  IMAD R48, R3.reuse, R24, R48 ;  /* 0x0000001803307224 */ /* 0x040fe400078e0230 */
[----:B------:R-:W-:Y:S02]  /*1a90*/  IMAD.MOV R23, RZ, RZ, -R23 ;  /* 0x000000ffff177224 */ /* 0x000fe400078e0a17 */
[----:B------:R-:W-:Y:S02]  /*1aa0*/  IMAD.MOV R24, RZ, RZ, -R29 ;  /* 0x000000ffff187224 */ /* 0x000fe400078e0a1d */
[----:B------:R-:W-:Y:S02]  /*1ab0*/  IMAD.MOV R4, RZ, RZ, -R4 ;  /* 0x000000ffff047224 */ /* 0x000fe400078e0a04 */
[C---:B------:R-:W-:Y:S02]  /*1ac0*/  IMAD R46, R3.reuse, R23, R46 ;  /* 0x00000017032e7224 */ /* 0x040fe400078e022e */
[----:B------:R-:W-:-:S02]  /*1ad0*/  IMAD R26, R3, R24, R31 ;  /* 0x00000018031a7224 */ /* 0x000fc400078e021f */
[--C-:B------:R-:W-:Y:S01]  /*1ae0*/  @!P3 IMAD.IADD R8, R8, 0x1, -R3.reuse ;  /* 0x000000010808b824 */ /* 0x100fe200078e0a03 */
[----:B------:R-:W-:Y:S01]  /*1af0*/  ISETP.GT.U32.AND P3, PT, R3, R48, PT ;  /* 0x000000300300720c */ /* 0x000fe20003f64070 */
[----:B------:R-:W-:Y:S01]  /*1b00*/  @!P1 IMAD.IADD R44, R44, 0x1, -R3 ;  /* 0x000000012c2c9824 */ /* 0x000fe200078e0a03 */
[----:B------:R-:W-:Y:S01]  /*1b10*/  ISETP.GE.AND P1, PT, R47, RZ, PT ;  /* 0x000000ff2f00720c */ /* 0x000fe20003f26270 */
[C---:B------:R-:W-:Y:S02]  /*1b20*/  IMAD R28, R3.reuse, R4, R33 ;  /* 0x00000004031c7224 */ /* 0x040fe400078e0221 */
[----:B0-----:R-:W-:Y:S02]  /*1b30*/  IMAD.MOV R4, RZ, RZ, -R25 ;  /* 0x000000ffff047224 */ /* 0x001fe400078e0a19 */
[--C-:B------:R-:W-:Y:S01]  /*1b40*/  @!P2 IMAD.IADD R38, R38, 0x1, -R3.reuse ;  /* 0x000000012626a824 */ /* 0x100fe200078e0a03 */
[C---:B------:R-:W-:Y:S01]  /*1b50*/  ISETP.GT.U32.AND P2, PT, R3.reuse, R46, PT ;  /* 0x0000002e0300720c */ /* 0x040fe20003f44070 */
[--C-:B------:R-:W-:Y:S01]  /*1b60*/  @!P0 IMAD.IADD R40, R40, 0x1, -R3.reuse ;  /* 0x0000000128288824 */ /* 0x100fe200078e0a03 */
[C---:B------:R-:W-:Y:S01]  /*1b70*/  ISETP.GT.U32.AND P0, PT, R3.reuse, R26, PT ;  /* 0x0000001a0300720c */ /* 0x040fe20003f04070 */
[----:B------:R-:W-:Y:S01]  /*1b80*/  @!P4 IMAD.IADD R42, R42, 0x1, -R3 ;  /* 0x000000012a2ac824 */ /* 0x000fe200078e0a03 */
[----:B------:R-:W-:Y:S01]  /*1b90*/  ISETP.GT.U32.AND P4, PT, R3, R28, PT ;  /* 0x0000001c0300720c */ /* 0x000fe20003f84070 */
[----:B------:R-:W-:-:S02]  /*1ba0*/  IMAD R23, R4, R35, RZ ;  /* 0x0000002304177224 */ /* 0x000fc400078e02ff */
[----:B------:R-:W-:Y:S02]  /*1bb0*/  IMAD.MOV.U32 R24, RZ, RZ, RZ ;  /* 0x000000ffff187224 */ /* 0x000fe400078e00ff */
[----:B------:R-:W-:Y:S02]  /*1bc0*/  IMAD.MOV.U32 R51, RZ, RZ, R34 ;  /* 0x000000ffff337224 */ /* 0x000fe400078e0022 */
[----:B------:R-:W-:-:S04]  /*1bd0*/  IMAD.HI.U32 R24, R25, R23, R24 ;  /* 0x0000001719187227 */ /* 0x000fc800078e0018 */
[----:B------:R-:W-:Y:S01]  /*1be0*/  @!P3 IMAD.IADD R48, R48, 0x1, -R3 ;  /* 0x000000013030b824 */ /* 0x000fe200078e0a03 */
[----:B------:R-:W-:Y:S01]  /*1bf0*/  ISETP.GE.AND P3, PT, R50, RZ, PT ;  /* 0x000000ff3200720c */ /* 0x000fe20003f66270 */
[----:B------:R-:W-:Y:S01]  /*1c00*/  @!P1 IMAD.MOV R51, RZ, RZ, -R51 ;  /* 0x000000ffff339224 */ /* 0x000fe200078e0a33 */
[----:B------:R-:W-:Y:S01]  /*1c10*/  ISETP.GT.U32.AND P1, PT, R3, R44, PT ;  /* 0x0000002c0300720c */ /* 0x000fe20003f24070 */
[----:B------:R-:W-:-:S04]  /*1c20*/  IMAD.HI.U32 R24, R24, R54, RZ ;  /* 0x0000003618187227 */ /* 0x000fc800078e00ff */
[--C-:B------:R-:W-:Y:S01]  /*1c30*/  @!P2 IMAD.IADD R46, R46, 0x1, -R3.reuse ;  /* 0x000000012e2ea824 */ /* 0x100fe200078e0a03 */
[----:B------:R-:W-:Y:S01]  /*1c40*/  ISETP.GE.AND P2, PT, R49, RZ, PT ;  /* 0x000000ff3100720c */ /* 0x000fe20003f46270 */
[--C-:B------:R-:W-:Y:S01]  /*1c50*/  @!P0 IMAD.IADD R26, R26, 0x1, -R3.reuse ;  /* 0x000000011a1a8824 */ /* 0x100fe200078e0a03 */
[----:B------:R-:W-:Y:S01]  /*1c60*/  ISETP.GE.AND P0, PT, R37, RZ, PT ;  /* 0x000000ff2500720c */ /* 0x000fe20003f06270 */
[----:B------:R-:W-:Y:S01]  /*1c70*/  @!P4 IMAD.IADD R28, R28, 0x1, -R3 ;  /* 0x000000011c1cc824 */ /* 0x000fe200078e0a03 */
[----:B------:R-:W-:Y:S01]  /*1c80*/  ISETP.GT.U32.AND P4, PT, R3, R40, PT ;  /* 0x000000280300720c */ /* 0x000fe20003f84070 */
[----:B------:R-:W-:Y:S02]  /*1c90*/  IMAD.MOV R24, RZ, RZ, -R24 ;  /* 0x000000ffff187224 */ /* 0x000fe400078e0a18 */
[----:B------:R-:W-:Y:S02]  /*1ca0*/  IMAD.MOV.U32 R55, RZ, RZ, R38 ;  /* 0x000000ffff377224 */ /* 0x000fe400078e0026 */
[----:B------:R-:W-:-:S02]  /*1cb0*/  IMAD R54, R35, R24, R54 ;  /* 0x0000001823367224 */ /* 0x000fc400078e0236 */
[----:B------:R-:W-:Y:S02]  /*1cc0*/  IMAD.MOV.U32 R47, RZ, RZ, R30 ;  /* 0x000000ffff2f7224 */ /* 0x000fe400078e001e */
[----:B------:R-:W-:Y:S02]  /*1cd0*/  IMAD.MOV.U32 R49, RZ, RZ, R32 ;  /* 0x000000ffff317224 */ /* 0x000fe400078e0020 */
[----:B------:R-:W-:Y:S02]  /*1ce0*/  IMAD.MOV.U32 R53, RZ, RZ, R36 ;  /* 0x000000ffff357224 */ /* 0x000fe400078e0024 */
[----:B------:R-:W-:Y:S01]  /*1cf0*/  IMAD.MOV.U32 R57, RZ, RZ, R8 ;  /* 0x000000ffff397224 */ /* 0x000fe200078e0008 */
[----:B------:R-:W-:Y:S01]  /*1d00*/  SHF.R.S32.HI R8, RZ, 0x2, R159 ;  /* 0x00000002ff087819 */ /* 0x000fe2000001149f */
[----:B------:R-:W-:Y:S01]  /*1d10*/  @!P3 IMAD.MOV R55, RZ, RZ, -R55 ;  /* 0x000000ffff37b224 */ /* 0x000fe200078e0a37 */
[----:B------:R-:W-:Y:S01]  /*1d20*/  ISETP.GT.U32.AND P3, PT, R3, R48, PT ;  /* 0x000000300300720c */ /* 0x000fe20003f64070 */
[----:B------:R-:W-:Y:S01]  /*1d30*/  @!P1 IMAD.IADD R44, R44, 0x1, -R3 ;  /* 0x000000012c2c9824 */ /* 0x000fe200078e0a03 */
[----:B------:R-:W-:Y:S01]  /*1d40*/  ISETP.GT.U32.AND P1, PT, R35, R54, PT ;  /* 0x000000362300720c */ /* 0x000fe20003f24070 */
[----:B------:R-:W-:Y:S01]  /*1d50*/  @!P5 IMAD.MOV R47, RZ, RZ, -R47 ;  /* 0x000000ffff2fd224 */ /* 0x000fe200078e0a2f */
[C---:B------:R-:W-:Y:S01]  /*1d60*/  ISETP.GT.U32.AND P5, PT, R3.reuse, R42, PT ;  /* 0x0000002a0300720c */ /* 0x040fe20003fa4070 */
[----:B------:R-:W-:Y:S01]  /*1d70*/  @!P6 IMAD.MOV R49, RZ, RZ, -R49 ;  /* 0x000000ffff31e224 */ /* 0x000fe200078e0a31 */
[C---:B------:R-:W-:Y:S01]  /*1d80*/  ISETP.GT.U32.AND P6, PT, R3.reuse, R26, PT ;  /* 0x0000001a0300720c */ /* 0x040fe20003fc4070 */
[----:B------:R-:W-:Y:S01]  /*1d90*/  @!P2 IMAD.MOV R53, RZ, RZ, -R53 ;  /* 0x000000ffff35a224 */ /* 0x000fe200078e0a35 */
[C---:B------:R-:W-:Y:S01]  /*1da0*/  ISETP.GT.U32.AND P2, PT, R3.reuse, R46, PT ;  /* 0x0000002e0300720c */ /* 0x040fe20003f44070 */
[----:B------:R-:W-:Y:S01]  /*1db0*/  @!P0 IMAD.MOV R57, RZ, RZ, -R57 ;  /* 0x000000ffff398224 */ /* 0x000fe200078e0a39 */
[----:B------:R-:W-:Y:S01]  /*1dc0*/  ISETP.GT.U32.AND P0, PT, R3, R28, PT ;  /* 0x0000001c0300720c */ /* 0x000fe20003f04070 */
[--C-:B------:R-:W-:Y:S01]  /*1dd0*/  @!P4 IMAD.IADD R40, R40, 0x1, -R3.reuse ;  /* 0x000000012828c824 */ /* 0x100fe200078e0a03 */
[----:B------:R-:W-:Y:S01]  /*1de0*/  ISETP.GE.AND P4, PT, R52, RZ, PT ;  /* 0x000000ff3400720c */ /* 0x000fe20003f86270 */
[----:B------:R-:W-:Y:S01]  /*1df0*/  @!P3 IMAD.IADD R48, R48, 0x1, -R3 ;  /* 0x000000013030b824 */ /* 0x000fe200078e0a03 */
[----:B------:R-:W-:Y:S01]  /*1e00*/  ISETP.GE.AND P3, PT, R59, RZ, PT ;  /* 0x000000ff3b00720c */ /* 0x000fe20003f66270 */
[----:B------:R-:W-:Y:S01]  /*1e10*/  @!P1 IMAD.IADD R54, R54, 0x1, -R35 ;  /* 0x0000000136369824 */ /* 0x000fe200078e0a23 */
[----:B------:R-:W-:Y:S01]  /*1e20*/  SGXT R8, R8, 0x1 ;  /* 0x000000010808781a */ /* 0x000fe20000000200 */
[----:B------:R-:W-:-:S02]  /*1e30*/  IMAD.MOV.U32 R59, RZ, RZ, R40 ;  /* 0x000000ffff3b7224 */ /* 0x000fc400078e0028 */
[----:B------:R-:W-:Y:S01]  /*1e40*/  IMAD.SHL.U32 R4, R159, 0x40, RZ ;  /* 0x000000409f047824 */ /* 0x000fe200078e00ff */
[----:B------:R-:W-:Y:S01]  /*1e50*/  LOP3.LUT R8, R8, 0x90, RZ, 0xc0, !PT ;  /* 0x0000009008087812 */ /* 0x000fe200078ec0ff */
[--C-:B------:R-:W-:Y:S01]  /*1e60*/  @!P5 IMAD.IADD R42, R42, 0x1, -R3.reuse ;  /* 0x000000012a2ad824 */ /* 0x100fe200078e0a03 */
[----:B------:R-:W-:Y:S01]  /*1e70*/  ISETP.GE.AND P5, PT, R56, RZ, PT ;  /* 0x000000ff3800720c */ /* 0x000fe20003fa6270 */
[--C-:B------:R-:W-:Y:S01]  /*1e80*/  @!P2 IMAD.IADD R46, R46, 0x1, -R3.reuse ;  /* 0x000000012e2ea824 */ /* 0x100fe200078e0a03 */
[----:B------:R-:W-:Y:S01]  /*1e90*/  ISETP.GE.AND P2, PT, R58, RZ, PT ;  /* 0x000000ff3a00720c */ /* 0x000fe20003f46270 */
[--C-:B------:R-:W-:Y:S01]  /*1ea0*/  @!P6 IMAD.IADD R26, R26, 0x1, -R3.reuse ;  /* 0x000000011a1ae824 */ /* 0x100fe200078e0a03 */
[----:B------:R-:W-:Y:S01]  /*1eb0*/  ISETP.GE.AND P6, PT, R60, RZ, PT ;  /* 0x000000ff3c00720c */ /* 0x000fe20003fc6270 */
[----:B------:R-:W-:Y:S01]  /*1ec0*/  @!P0 IMAD.IADD R28, R28, 0x1, -R3 ;  /* 0x000000011c1c8824 */ /* 0x000fe200078e0a03 */
[----:B------:R-:W-:Y:S01]  /*1ed0*/  ISETP.GE.AND P0, PT, R27, RZ, PT ;  /* 0x000000ff1b00720c */ /* 0x000fe20003f06270 */
[----:B------:R-:W-:Y:S01]  /*1ee0*/  IMAD.SHL.U32 R3, R159, 0x20, RZ ;  /* 0x000000209f037824 */ /* 0x000fe200078e00ff */
[----:B------:R-:W-:Y:S01]  /*1ef0*/  ISETP.GT.U32.AND P1, PT, R35, R54, PT ;  /* 0x000000362300720c */ /* 0x000fe20003f24070 */
[----:B------:R-:W-:Y:S01]  /*1f00*/  @!P4 IMAD.MOV R59, RZ, RZ, -R59 ;  /* 0x000000ffff3bc224 */ /* 0x000fe200078e0a3b */
[----:B------:R-:W-:Y:S01]  /*1f10*/  ISETP.GE.AND P4, PT, R6, RZ, PT ;  /* 0x000000ff0600720c */ /* 0x000fe20003f86270 */
[C---:B------:R-:W-:Y:S01]  /*1f20*/  IMAD.SHL.U32 R23, R159.reuse, 0x10, RZ ;  /* 0x000000109f177824 */ /* 0x040fe200078e00ff */
[C---:B------:R-:W-:Y:S01]  /*1f30*/  LOP3.LUT R27, R159.reuse, 0x7, RZ, 0xc0, !PT ;  /* 0x000000079f1b7812 */ /* 0x040fe200078ec0ff */
[----:B------:R-:W-:Y:S01]  /*1f40*/  IMAD.MOV.U32 R61, RZ, RZ, R26 ;  /* 0x000000ffff3d7224 */ /* 0x000fe200078e001a */
[----:B------:R-:W-:Y:S01]  /*1f50*/  LOP3.LUT R24, R4, 0x1800, RZ, 0xc0, !PT ;  /* 0x0000180004187812 */ /* 0x000fe200078ec0ff */
[----:B------:R-:W-:Y:S01]  /*1f60*/  IMAD.SHL.U32 R4, R159, 0x2, RZ ;  /* 0x000000029f047824 */ /* 0x000fe200078e00ff */
[----:B------:R-:W-:Y:S01]  /*1f70*/  LOP3.LUT R25, R8, 0x60, R3, 0xf8, !PT ;  /* 0x0000006008197812 */ /* 0x000fe200078ef803 */
[----:B------:R-:W-:Y:S01]  /*1f80*/  IMAD.MOV.U32 R63, RZ, RZ, R28 ;  /* 0x000000ffff3f7224 */ /* 0x000fe200078e001c */
[----:B------:R-:W-:Y:S01]  /*1f90*/  SHF.R.S32.HI R8, RZ, 0x1f, R7 ;  /* 0x0000001fff087819 */ /* 0x000fe20000011407 */
[----:B------:R-:W-:Y:S01]  /*1fa0*/  IMAD R29, R27, 0x10, R24 ;  /* 0x000000101b1d7824 */ /* 0x000fe200078e0218 */
[----:B------:R-:W-:Y:S01]  /*1fb0*/  LOP3.LUT R24, R23, 0x100, RZ, 0xc0, !PT ;  /* 0x0000010017187812 */ /* 0x000fe200078ec0ff */
[----:B------:R-:W-:Y:S01]  /*1fc0*/  @!P1 IMAD.IADD R54, R54, 0x1, -R35 ;  /* 0x0000000136369824 */ /* 0x000fe200078e0a23 */
[----:B------:R-:W-:Y:S01]  /*1fd0*/  LOP3.LUT R25, R25, 0x10, R4, 0x78, !PT ;  /* 0x0000001019197812 */ /* 0x000fe200078e7804 */
[----:B------:R-:W-:Y:S01]  /*1fe0*/  @!P5 IMAD.MOV R42, RZ, RZ, -R42 ;  /* 0x000000ffff2ad224 */ /* 0x000fe200078e0a2a */
[----:B------:R-:W-:Y:S01]  /*1ff0*/  LOP3.LUT R30, R29, 0x30, R4, 0x78, !PT ;  /* 0x000000301d1e7812 */ /* 0x000fe200078e7804 */
[----:B------:R-:W-:Y:S01]  /*2000*/  @!P2 IMAD.MOV R44, RZ, RZ, -R44 ;  /* 0x000000ffff2ca224 */ /* 0x000fe200078e0a2c */
[----:B------:R-:W-:Y:S01]  /*2010*/  LEA.HI R23, R8, R7, RZ, 0x7 ;  /* 0x0000000708177211 */ /* 0x000fe200078f38ff */
[----:B------:R-:W-:Y:S01]  /*2020*/  IMAD.IADD R8, R24, 0x1, R25 ;  /* 0x0000000118087824 */ /* 0x000fe200078e0219 */
[----:B------:R-:W-:Y:S01]  /*2030*/  ISETP.NE.AND P1, PT, RZ, c[0x0][0x17c], PT ;  /* 0x00005f00ff007a0c */ /* 0x000fe20003f25270 */
[----:B------:R-:W-:Y:S01]  /*2040*/  @!P3 IMAD.MOV R46, RZ, RZ, -R46 ;  /* 0x000000ffff2eb224 */ /* 0x000fe200078e0a2e */
[----:B------:R-:W-:Y:S01]  /*2050*/  LOP3.LUT R24, RZ, c[0x0][0x17c], RZ, 0x33, !PT ;  /* 0x00005f00ff187a12 */ /* 0x000fe200078e33ff */
[----:B------:R-:W-:-:S02]  /*2060*/  @!P6 IMAD.MOV R48, RZ, RZ, -R48 ;  /* 0x000000ffff30e224 */ /* 0x000fc400078e0a30 */
[----:B------:R-:W-:Y:S01]  /*2070*/  @!P0 IMAD.MOV R61, RZ, RZ, -R61 ;  /* 0x000000ffff3d8224 */ /* 0x000fe200078e0a3d */
[C---:B------:R-:W-:Y:S01]  /*2080*/  SEL R25, R24.reuse, R5, !P1 ;  /* 0x0000000518197207 */ /* 0x040fe20004800000 */
[----:B------:R-:W-:Y:S01]  /*2090*/  @!P4 IMAD.MOV R63, RZ, RZ, -R63 ;  /* 0x000000ffff3fc224 */ /* 0x000fe200078e0a3f */
[C---:B------:R-:W-:Y:S01]  /*20a0*/  SEL R26, R24.reuse, R9, !P1 ;  /* 0x00000009181a7207 */ /* 0x040fe20004800000 */
[----:B------:R-:W-:Y:S01]  /*20b0*/  IMAD R7, R27, 0x100, R30 ;  /* 0x000001001b077824 */ /* 0x000fe200078e021e */
[C---:B------:R-:W-:Y:S01]  /*20c0*/  SEL R27, R24.reuse, R10, !P1 ;  /* 0x0000000a181b7207 */ /* 0x040fe20004800000 */
[----:B------:R-:W-:Y:S01]  /*20d0*/  IMAD R25, R25, c[0x0][0x190], RZ ;  /* 0x0000640019197a24 */ /* 0x000fe200078e02ff */
[----:B------:R-:W-:Y:S01]  /*20e0*/  SEL R28, R24, R11, !P1 ;  /* 0x0000000b181c7207 */ /* 0x000fe20004800000 */
[----:B------:R-:W-:Y:S01]  /*20f0*/  IMAD R146, R126, c[0x0][0x188], RZ ;  /* 0x000062007e927a24 */ /* 0x000fe200078e02ff */
        /* <DEDUP_REMOVED lines=36> */
[----:B------:R-:W-:Y:S01]  /*2340*/  SEL R53, R24, R53, !P1 ;  /* 0x0000003518357207 */ /* 0x000fe20004800000 */
        /* <DEDUP_REMOVED lines=15> */
[----:B------:R-:W-:Y:S01]  /*2440*/  SEL R61, R24, R61, !P1 ;  /* 0x0000003d183d7207 */ /* 0x000fe20004800000 */
[----:B------:R-:W-:Y:S01]  /*2450*/  IMAD R62, R46, c[0x0][0x190], RZ ;  /* 0x000064002e3e7a24 */ /* 0x000fe200078e02ff */
[----:B------:R-:W-:Y:S01]  /*2460*/  SEL R24, R24, R63, !P1 ;  /* 0x0000003f18187207 */ /* 0x000fe20004800000 */
[----:B------:R-:W-:Y:S01]  /*2470*/  IMAD R63, R52, c[0x0][0x190], RZ ;  /* 0x00006400343f7a24 */ /* 0x000fe200078e02ff */
[----:B------:R-:W-:Y:S01]  /*2480*/  ISETP.GE.AND P1, PT, R0, RZ, PT ;  /* 0x000000ff0000720c */ /* 0x000fe20003f26270 */
[----:B------:R-:W-:Y:S01]  /*2490*/  IMAD R61, R61, c[0x0][0x190], RZ ;  /* 0x000064003d3d7a24 */ /* 0x000fe200078e02ff */
[----:B------:R-:W-:Y:S01]  /*24a0*/  ISETP.NE.AND P0, PT, RZ, c[0x0][0x178], PT ;  /* 0x00005e00ff007a0c */ /* 0x000fe20003f05270 */
[----:B------:R-:W-:Y:S01]  /*24b0*/  IMAD R24, R24, c[0x0][0x190], RZ ;  /* 0x0000640018187a24 */ /* 0x000fe200078e02ff */
[----:B------:R-:W-:Y:S01]  /*24c0*/  SHF.R.S32.HI R20, RZ, 0x7, R23 ;  /* 0x00000007ff147819 */ /* 0x000fe20000011417 */
[----:B------:R-:W-:Y:S01]  /*24d0*/  IMAD R23, R26, c[0x0][0x190], RZ ;  /* 0x000064001a177a24 */ /* 0x000fe200078e02ff */
[----:B------:R-:W-:Y:S01]  /*24e0*/  LEA R22, P2, R25, c[0x0][0x168], 0x1 ;  /* 0x00005a0019167a11 */ /* 0x000fe200078408ff */
[----:B------:R-:W-:Y:S01]  /*24f0*/  IMAD.SHL.U32 R17, R157, 0x2, RZ ;  /* 0x000000029d117824 */ /* 0x000fe200078e00ff */
[----:B------:R-:W-:Y:S01]  /*2500*/  LEA R105, P4, R104, c[0x0][0x168], 0x1 ;  /* 0x00005a0068697a11 */ /* 0x000fe200078808ff */
[----:B------:R-:W-:Y:S01]  /*2510*/  IMAD.MOV.U32 R15, RZ, RZ, c[0x0][0x18c] ;  /* 0x00006300ff0f7624 */ /* 0x000fe200078e00ff */
[----:B------:R-:W-:Y:S01]  /*2520*/  LEA R106, P3, R23, c[0x0][0x168], 0x1 ;  /* 0x00005a00176a7a11 */ /* 0x000fe200078608ff */
[----:B------:R-:W-:Y:S01]  /*2530*/  CS2R R48, SRZ ;  /* 0x0000000000307805 */ /* 0x000fe2000001ff00 */
[----:B------:R-:W-:Y:S01]  /*2540*/  LEA R103, P5, R28, c[0x0][0x168], 0x1 ;  /* 0x00005a001c677a11 */ /* 0x000fe200078a08ff */
[----:B------:R-:W-:Y:S01]  /*2550*/  @!P1 IMAD.MOV R54, RZ, RZ, -R54 ;  /* 0x000000ffff369224 */ /* 0x000fe200078e0a36 */
[----:B------:R-:W-:Y:S01]  /*2560*/  LEA R99, P6, R29, c[0x0][0x168], 0x1 ;  /* 0x00005a001d637a11 */ /* 0x000fe200078c08ff */
[----:B------:R-:W-:Y:S01]  /*2570*/  CS2R R50, SRZ ;  /* 0x0000000000327805 */ /* 0x000fe2000001ff00 */
[----:B------:R-:W-:Y:S01]  /*2580*/  @!P0 LOP3.LUT R54, RZ, c[0x0][0x178], RZ, 0x33, !PT ;  /* 0x00005e00ff368a12 */ /* 0x000fe200078e33ff */
[----:B------:R-:W-:Y:S01]  /*2590*/  IMAD.SHL.U32 R15, R15, 0x80, RZ ;  /* 0x000000800f0f7824 */ /* 0x000fe200078e00ff */
[----:B------:R-:W-:Y:S01]  /*25a0*/  LEA.HI.X.SX32 R21, R25, c[0x0][0x16c], 0x1, P2 ;  /* 0x00005b0019157a11 */ /* 0x000fe200010f0eff */
[----:B------:R-:W-:Y:S01]  /*25b0*/  IMAD R16, R157, c[0x0][0x18c], RZ ;  /* 0x000063009d107a24 */ /* 0x000fe200078e02ff */
[----:B------:R-:W-:Y:S01]  /*25c0*/  LEA.HI.X.SX32 R23, R23, c[0x0][0x16c], 0x1, P3 ;  /* 0x00005b0017177a11 */ /* 0x000fe200018f0eff */
[----:B------:R-:W-:Y:S01]  /*25d0*/  IMAD R54, R54, c[0x0][0x184], RZ ;  /* 0x0000610036367a24 */ /* 0x000fe200078e02ff */
[----:B------:R-:W-:Y:S01]  /*25e0*/  LEA.HI.X.SX32 R104, R104, c[0x0][0x16c], 0x1, P4 ;  /* 0x00005b0068687a11 */ /* 0x000fe200020f0eff */
[----:B------:R-:W-:Y:S01]  /*25f0*/  IMAD R144, R128, c[0x0][0x188], RZ ;  /* 0x0000620080907a24 */ /* 0x000fe200078e02ff */
[----:B------:R-:W-:Y:S01]  /*2600*/  LEA.HI.X.SX32 R102, R28, c[0x0][0x16c], 0x1, P5 ;  /* 0x00005b001c667a11 */ /* 0x000fe200028f0eff */
[----:B------:R-:W-:Y:S01]  /*2610*/  IMAD R142, R130, c[0x0][0x188], RZ ;  /* 0x00006200828e7a24 */ /* 0x000fe200078e02ff */
[----:B------:R-:W-:Y:S01]  /*2620*/  LEA R26, P1, R54, c[0x0][0x160], 0x1 ;  /* 0x00005800361a7a11 */ /* 0x000fe200078208ff */
[----:B------:R-:W-:Y:S01]  /*2630*/  IMAD R141, R131, c[0x0][0x188], RZ ;  /* 0x00006200838d7a24 */ /* 0x000fe200078e02ff */
[----:B------:R-:W-:-:S02]  /*2640*/  LEA R95, P0, R30, c[0x0][0x168], 0x1 ;  /* 0x00005a001e5f7a11 */ /* 0x000fc400078008ff */
[----:B------:R-:W-:Y:S02]  /*2650*/  LEA.HI.X.SX32 R27, R54, c[0x0][0x164], 0x1, P1 ;  /* 0x00005900361b7a11 */ /* 0x000fe400008f0eff */
[----:B------:R-:W-:Y:S02]  /*2660*/  LEA R97, P1, R31, c[0x0][0x168], 0x1 ;  /* 0x00005a001f617a11 */ /* 0x000fe400078208ff */
[----:B------:R-:W-:Y:S02]  /*2670*/  LEA R101, P2, R32, c[0x0][0x168], 0x1 ;  /* 0x00005a0020657a11 */ /* 0x000fe400078408ff */
[----:B------:R-:W-:Y:S02]  /*2680*/  LEA R89, P3, R33, c[0x0][0x168], 0x1 ;  /* 0x00005a0021597a11 */ /* 0x000fe400078608ff */
[----:B------:R-:W-:Y:S02]  /*2690*/  LEA R87, P4, R34, c[0x0][0x168], 0x1 ;  /* 0x00005a0022577a11 */ /* 0x000fe400078808ff */
[----:B------:R-:W-:-:S02]  /*26a0*/  LEA R91, P5, R35, c[0x0][0x168], 0x1 ;  /* 0x00005a00235b7a11 */ /* 0x000fc400078a08ff */
[----:B------:R-:W-:Y:S02]  /*26b0*/  LEA.HI.X.SX32 R98, R29, c[0x0][0x16c], 0x1, P6 ;  /* 0x00005b001d627a11 */ /* 0x000fe400030f0eff */
[----:B------:R-:W-:Y:S02]  /*26c0*/  LEA R109, P6, R36, c[0x0][0x168], 0x1 ;  /* 0x00005a00246d7a11 */ /* 0x000fe400078c08ff */
[----:B------:R-:W-:Y:S02]  /*26d0*/  LEA.HI.X.SX32 R94, R30, c[0x0][0x16c], 0x1, P0 ;  /* 0x00005b001e5e7a11 */ /* 0x000fe400000f0eff */
[----:B------:R-:W-:Y:S02]  /*26e0*/  LEA.HI.X.SX32 R96, R31, c[0x0][0x16c], 0x1, P1 ;  /* 0x00005b001f607a11 */ /* 0x000fe400008f0eff */
[----:B------:R-:W-:Y:S02]  /*26f0*/  LEA.HI.X.SX32 R100, R32, c[0x0][0x16c], 0x1, P2 ;  /* 0x00005b0020647a11 */ /* 0x000fe400010f0eff */
[----:B------:R-:W-:-:S02]  /*2700*/  LEA.HI.X.SX32 R88, R33, c[0x0][0x16c], 0x1, P3 ;  /* 0x00005b0021587a11 */ /* 0x000fc400018f0eff */
[----:B------:R-:W-:Y:S02]  /*2710*/  LEA.HI.X.SX32 R86, R34, c[0x0][0x16c], 0x1, P4 ;  /* 0x00005b0022567a11 */ /* 0x000fe400020f0eff */
[----:B------:R-:W-:Y:S02]  /*2720*/  LEA.HI.X.SX32 R90, R35, c[0x0][0x16c], 0x1, P5 ;  /* 0x00005b00235a7a11 */ /* 0x000fe400028f0eff */
[----:B------:R-:W-:Y:S02]  /*2730*/  LEA R93, P0, R37, c[0x0][0x168], 0x1 ;  /* 0x00005a00255d7a11 */ /* 0x000fe400078008ff */
[----:B------:R-:W-:Y:S02]  /*2740*/  LEA R84, P1, R85, c[0x0][0x168], 0x1 ;  /* 0x00005a0055547a11 */ /* 0x000fe400078208ff */
[----:B------:R-:W-:Y:S02]  /*2750*/  LEA R83, P2, R82, c[0x0][0x168], 0x1 ;  /* 0x00005a0052537a11 */ /* 0x000fe400078408ff */
[----:B------:R-:W-:-:S02]  /*2760*/  LEA R81, P3, R39, c[0x0][0x168], 0x1 ;  /* 0x00005a0027517a11 */ /* 0x000fc400078608ff */
[----:B------:R-:W-:Y:S02]  /*2770*/  LEA R78, P4, R41, c[0x0][0x168], 0x1 ;  /* 0x00005a00294e7a11 */ /* 0x000fe400078808ff */
[----:B------:R-:W-:Y:S02]  /*2780*/  LEA R74, P5, R43, c[0x0][0x168], 0x1 ;  /* 0x00005a002b4a7a11 */ /* 0x000fe400078a08ff */
[----:B------:R-:W-:Y:S02]  /*2790*/  SHF.R.S32.HI R18, RZ, 0x6, R159 ;  /* 0x00000006ff127819 */ /* 0x000fe4000001149f */
[----:B------:R-:W-:Y:S02]  /*27a0*/  LEA.HI.X.SX32 R108, R36, c[0x0][0x16c], 0x1, P6 ;  /* 0x00005b00246c7a11 */ /* 0x000fe400030f0eff */
[----:B------:R-:W-:Y:S02]  /*27b0*/  LEA R68, P6, R45, c[0x0][0x168], 0x1 ;  /* 0x00005a002d447a11 */ /* 0x000fe400078c08ff */
[----:B------:R-:W-:-:S02]  /*27c0*/  LEA.HI.X.SX32 R92, R37, c[0x0][0x16c], 0x1, P0 ;  /* 0x00005b00255c7a11 */ /* 0x000fc400000f0eff */
[----:B------:R-:W-:Y:S02]  /*27d0*/  LEA.HI.X.SX32 R85, R85, c[0x0][0x16c], 0x1, P1 ;  /* 0x00005b0055557a11 */ /* 0x000fe400008f0eff */
[----:B------:R-:W-:Y:S02]  /*27e0*/  LEA.HI.X.SX32 R82, R82, c[0x0][0x16c], 0x1, P2 ;  /* 0x00005b0052527a11 */ /* 0x000fe400010f0eff */
[----:B------:R-:W-:Y:S02]  /*27f0*/  LEA.HI.X.SX32 R80, R39, c[0x0][0x16c], 0x1, P3 ;  /* 0x00005b0027507a11 */ /* 0x000fe400018f0eff */
[----:B------:R-:W-:Y:S02]  /*2800*/  LEA.HI.X.SX32 R79, R41, c[0x0][0x16c], 0x1, P4 ;  /* 0x00005b00294f7a11 */ /* 0x000fe400020f0eff */
[----:B------:R-:W-:Y:S02]  /*2810*/  LEA.HI.X.SX32 R75, R43, c[0x0][0x16c], 0x1, P5 ;  /* 0x00005b002b4b7a11 */ /* 0x000fe400028f0eff */
[----:B------:R-:W-:-:S02]  /*2820*/  SGXT R18, R18, 0x1 ;  /* 0x000000011212781a */ /* 0x000fc40000000200 */
[----:B------:R-:W-:Y:S02]  /*2830*/  LEA R46, P0, R47, c[0x0][0x168], 0x1 ;  /* 0x00005a002f2e7a11 */ /* 0x000fe400078008ff */
[----:B------:R-:W-:Y:S02]  /*2840*/  LEA R44, P1, R38, c[0x0][0x168], 0x1 ;  /* 0x00005a00262c7a11 */ /* 0x000fe400078208ff */
[----:B------:R-:W-:Y:S02]  /*2850*/  LEA R72, P2, R73, c[0x0][0x168], 0x1 ;  /* 0x00005a0049487a11 */ /* 0x000fe400078408ff */
[----:B------:R-:W-:Y:S02]  /*2860*/  LEA R76, P3, R53, c[0x0][0x168], 0x1 ;  /* 0x00005a00354c7a11 */ /* 0x000fe400078608ff */
[----:B------:R-:W-:Y:S02]  /*2870*/  LEA R70, P4, R55, c[0x0][0x168], 0x1 ;  /* 0x00005a0037467a11 */ /* 0x000fe400078808ff */
[----:B------:R-:W-:-:S02]  /*2880*/  LEA R40, P5, R57, c[0x0][0x168], 0x1 ;  /* 0x00005a0039287a11 */ /* 0x000fc400078a08ff */
[----:B------:R-:W-:Y:S02]  /*2890*/  LEA.HI.X.SX32 R69, R45, c[0x0][0x16c], 0x1, P6 ;  /* 0x00005b002d457a11 */ /* 0x000fe400030f0eff */
[C---:B------:R-:W-:Y:S02]  /*28a0*/  LOP3.LUT R9, R2.reuse, 0x48, RZ, 0xfc, !PT ;  /* 0x0000004802097812 */ /* 0x040fe400078efcff */
[C---:B------:R-:W-:Y:S02]  /*28b0*/  LOP3.LUT R10, R2.reuse, 0x50, RZ, 0xfc, !PT ;  /* 0x00000050020a7812 */ /* 0x040fe400078efcff */
[C---:B------:R-:W-:Y:S01]  /*28c0*/  LOP3.LUT R11, R2.reuse, 0x58, RZ, 0xfc, !PT ;  /* 0x00000058020b7812 */ /* 0x040fe200078efcff */
[----:B------:R-:W-:Y:S01]  /*28d0*/  IMAD R148, R9, c[0x0][0x188], RZ ;  /* 0x0000620009947a24 */ /* 0x000fe200078e02ff */
[----:B------:R-:W-:Y:S01]  /*28e0*/  LOP3.LUT R12, R2, 0x60, RZ, 0xfc, !PT ;  /* 0x00000060020c7812 */ /* 0x000fe200078efcff */
[----:B------:R-:W-:Y:S01]  /*28f0*/  IMAD R149, R10, c[0x0][0x188], RZ ;  /* 0x000062000a957a24 */ /* 0x000fe200078e02ff */
[C---:B------:R-:W-:Y:S01]  /*2900*/  LOP3.LUT R13, R2.reuse, 0x68, RZ, 0xfc, !PT ;  /* 0x00000068020d7812 */ /* 0x040fe200078efcff */
[----:B------:R-:W-:Y:S01]  /*2910*/  IMAD R150, R11, c[0x0][0x188], RZ ;  /* 0x000062000b967a24 */ /* 0x000fe200078e02ff */
[----:B------:R-:W-:Y:S01]  /*2920*/  LOP3.LUT R14, R2, 0x70, RZ, 0xfc, !PT ;  /* 0x00000070020e7812 */ /* 0x000fe200078efcff */
[----:B------:R-:W-:Y:S01]  /*2930*/  IMAD R151, R12, c[0x0][0x188], RZ ;  /* 0x000062000c977a24 */ /* 0x000fe200078e02ff */
[----:B------:R-:W-:Y:S01]  /*2940*/  LOP3.LUT R19, R18, 0x90, RZ, 0xc0, !PT ;  /* 0x0000009012137812 */ /* 0x000fe200078ec0ff */
[----:B------:R-:W-:Y:S01]  /*2950*/  IMAD R152, R13, c[0x0][0x188], RZ ;  /* 0x000062000d987a24 */ /* 0x000fe200078e02ff */
[----:B------:R-:W-:Y:S01]  /*2960*/  LEA.HI.X.SX32 R47, R47, c[0x0][0x16c], 0x1, P0 ;  /* 0x00005b002f2f7a11 */ /* 0x000fe200000f0eff */
[----:B------:R-:W-:Y:S01]  /*2970*/  IMAD R153, R14, c[0x0][0x188], RZ ;  /* 0x000062000e997a24 */ /* 0x000fe200078e02ff */
[----:B------:R-:W-:-:S02]  /*2980*/  LEA.HI.X.SX32 R45, R38, c[0x0][0x16c], 0x1, P1 ;  /* 0x00005b00262d7a11 */ /* 0x000fc400008f0eff */
[----:B------:R-:W-:Y:S02]  /*2990*/  LEA.HI.X.SX32 R73, R73, c[0x0][0x16c], 0x1, P2 ;  /* 0x00005b0049497a11 */ /* 0x000fe400010f0eff */
[----:B------:R-:W-:Y:S02]  /*29a0*/  LEA.HI.X.SX32 R77, R53, c[0x0][0x16c], 0x1, P3 ;  /* 0x00005b00354d7a11 */ /* 0x000fe400018f0eff */
[----:B------:R-:W-:Y:S02]  /*29b0*/  LEA.HI.X.SX32 R71, R55, c[0x0][0x16c], 0x1, P4 ;  /* 0x00005b0037477a11 */ /* 0x000fe400020f0eff */
[----:B------:R-:W-:Y:S02]  /*29c0*/  LEA.HI.X.SX32 R41, R57, c[0x0][0x16c], 0x1, P5 ;  /* 0x00005b0039297a11 */ /* 0x000fe400028f0eff */
[----:B------:R-:W-:Y:S02]  /*29d0*/  LEA R42, P6, R59, c[0x0][0x168], 0x1 ;  /* 0x00005a003b2a7a11 */ /* 0x000fe400078c08ff */
[----:B------:R-:W-:-:S02]  /*29e0*/  LEA R56, P0, R58, c[0x0][0x168], 0x1 ;  /* 0x00005a003a387a11 */ /* 0x000fc400078008ff */
[----:B------:R-:W-:Y:S02]  /*29f0*/  LEA R39, P1, R60, c[0x0][0x168], 0x1 ;  /* 0x00005a003c277a11 */ /* 0x000fe400078208ff */
[----:B------:R-:W-:Y:S02]  /*2a00*/  LEA R38, P2, R62, c[0x0][0x168], 0x1 ;  /* 0x00005a003e267a11 */ /* 0x000fe400078408ff */
[----:B------:R-:W-:Y:S02]  /*2a10*/  LEA R28, P3, R63, c[0x0][0x168], 0x1 ;  /* 0x00005a003f1c7a11 */ /* 0x000fe400078608ff */
[----:B------:R-:W-:Y:S02]  /*2a20*/  LEA R32, P4, R61, c[0x0][0x168], 0x1 ;  /* 0x00005a003d207a11 */ /* 0x000fe400078808ff */
[----:B------:R-:W-:Y:S02]  /*2a30*/  LEA R30, P5, R24, c[0x0][0x168], 0x1 ;  /* 0x00005a00181e7a11 */ /* 0x000fe400078a08ff */
[----:B------:R-:W-:-:S02]  /*2a40*/  LOP3.LUT R18, R19, 0x7e, R4, 0x78, !PT ;  /* 0x0000007e13127812 */ /* 0x000fc400078e7804 */
[----:B------:R-:W-:Y:S02]  /*2a50*/  LOP3.LUT R5, R3, 0x60, RZ, 0xc0, !PT ;  /* 0x0000006003057812 */ /* 0x000fe400078ec0ff */
[C---:B------:R-:W-:Y:S02]  /*2a60*/  LOP3.LUT R138, R17.reuse, 0x10, RZ, 0x3c, !PT ;  /* 0x00000010118a7812 */ /* 0x040fe400078e3cff */
[C---:B------:R-:W-:Y:S02]  /*2a70*/  LOP3.LUT R137, R17.reuse, 0x20, RZ, 0x3c, !PT ;  /* 0x0000002011897812 */ /* 0x040fe400078e3cff */
[C---:B------:R-:W-:Y:S02]  /*2a80*/  LOP3.LUT R136, R17.reuse, 0x30, RZ, 0x3c, !PT ;  /* 0x0000003011887812 */ /* 0x040fe400078e3cff */
[C---:B------:R-:W-:Y:S02]  /*2a90*/  LOP3.LUT R135, R17.reuse, 0x40, RZ, 0x3c, !PT ;  /* 0x0000004011877812 */ /* 0x040fe400078e3cff */
[----:B------:R-:W-:-:S02]  /*2aa0*/  LOP3.LUT R134, R17, 0x50, RZ, 0x3c, !PT ;  /* 0x0000005011867812 */ /* 0x000fc400078e3cff */
[C---:B------:R-:W-:Y:S02]  /*2ab0*/  LOP3.LUT R133, R17.reuse, 0x60, RZ, 0x3c, !PT ;  /* 0x0000006011857812 */ /* 0x040fe400078e3cff */
[----:B------:R-:W-:Y:S02]  /*2ac0*/  LOP3.LUT R132, R17, 0x70, RZ, 0x3c, !PT ;  /* 0x0000007011847812 */ /* 0x000fe400078e3cff */
[----:B------:R-:W-:Y:S02]  /*2ad0*/  LOP3.LUT R19, R7, 0x40, RZ, 0x3c, !PT ;  /* 0x0000004007137812 */ /* 0x000fe400078e3cff */
[----:B------:R-:W-:Y:S02]  /*2ae0*/  LEA.HI.X.SX32 R43, R59, c[0x0][0x16c], 0x1, P6 ;  /* 0x00005b003b2b7a11 */ /* 0x000fe400030f0eff */
[----:B------:R-:W-:Y:S02]  /*2af0*/  LEA.HI.X.SX32 R57, R58, c[0x0][0x16c], 0x1, P0 ;  /* 0x00005b003a397a11 */ /* 0x000fe400000f0eff */
[----:B------:R-:W-:-:S02]  /*2b00*/  LEA.HI.X.SX32 R52, R60, c[0x0][0x16c], 0x1, P1 ;  /* 0x00005b003c347a11 */ /* 0x000fc400008f0eff */
[----:B------:R-:W-:Y:S02]  /*2b10*/  LEA.HI.X.SX32 R54, R62, c[0x0][0x16c], 0x1, P2 ;  /* 0x00005b003e367a11 */ /* 0x000fe400010f0eff */
[----:B------:R-:W-:Y:S02]  /*2b20*/  LEA.HI.X.SX32 R29, R63, c[0x0][0x16c], 0x1, P3 ;  /* 0x00005b003f1d7a11 */ /* 0x000fe400018f0eff */
[----:B------:R-:W-:Y:S02]  /*2b30*/  LEA.HI.X.SX32 R33, R61, c[0x0][0x16c], 0x1, P4 ;  /* 0x00005b003d217a11 */ /* 0x000fe400020f0eff */
[----:B------:R-:W-:Y:S02]  /*2b40*/  LEA.HI.X.SX32 R31, R24, c[0x0][0x16c], 0x1, P5 ;  /* 0x00005b00181f7a11 */ /* 0x000fe400028f0eff */
.L_x_2:
[----:B------:R-:W-:Y:S01]  /*2b50*/  ISETP.GE.AND P0, PT, R2, UR4, PT ;  /* 0x0000000402007c0c */ /* 0x000fe2000bf06270 */
[----:B------:R-:W-:Y:S01]  /*2b60*/  IMAD.WIDE R24, R154, 0x2, R26 ;  /* 0x000000029a187825 */ /* 0x000fe200078e021a */
[----:B------:R-:W-:Y:S02]  /*2b70*/  PRMT R110, RZ, 0x7610, R110 ;  /* 0x00007610ff6e7816 */ /* 0x000fe4000000006e */
[----:B------:R-:W-:-:S02]  /*2b80*/  ISETP.GE.AND P1, PT, R131, UR4, PT ;  /* 0x0000000483007c0c */ /* 0x000fc4000bf26270 */
[----:B------:R-:W-:-:S07]  /*2b90*/  PRMT R111, RZ, 0x7610, R111 ;  /* 0x00007610ff6f7816 */ /* 0x000fce000000006f */
[----:B------:R0:W2:Y:S01]  /*2ba0*/  @!P0 LDG.E.U16 R110, [R24.64] ;  /* 0x00000006186e8981 */ /* 0x0000a2000c1e1500 */
[----:B------:R-:W-:Y:S02]  /*2bb0*/  ISETP.GE.AND P0, PT, R130, UR4, PT ;  /* 0x0000000482007c0c */ /* 0x000fe4000bf06270 */
[----:B------:R-:W-:Y:S01]  /*2bc0*/  PRMT R113, RZ, 0x7610, R113 ;  /* 0x00007610ff717816 */ /* 0x000fe20000000071 */
[----:B0-----:R-:W-:-:S05]  /*2bd0*/  IMAD.WIDE R24, R141, 0x2, R26 ;  /* 0x000000028d187825 */ /* 0x001fca00078e021a */
[----:B------:R0:W3:Y:S01]  /*2be0*/  @!P1 LDG.E.U16 R111, [R24.64] ;  /* 0x00000006186f9981 */ /* 0x0000e2000c1e1500 */
[----:B------:R-:W-:Y:S02]  /*2bf0*/  ISETP.GE.AND P1, PT, R129, UR4, PT ;  /* 0x0000000481007c0c */ /* 0x000fe4000bf26270 */
[----:B------:R-:W-:Y:S01]  /*2c00*/  PRMT R115, RZ, 0x7610, R115 ;  /* 0x00007610ff737816 */ /* 0x000fe20000000073 */
[----:B0-----:R-:W-:-:S05]  /*2c10*/  IMAD.WIDE R24, R142, 0x2, R26 ;  /* 0x000000028e187825 */ /* 0x001fca00078e021a */
[----:B------:R0:W4:Y:S01]  /*2c20*/  @!P0 LDG.E.U16 R113, [R24.64] ;  /* 0x0000000618718981 */ /* 0x000122000c1e1500 */
[----:B------:R-:W-:Y:S02]  /*2c30*/  ISETP.GE.AND P0, PT, R128, UR4, PT ;  /* 0x0000000480007c0c */ /* 0x000fe4000bf06270 */
[----:B------:R-:W-:Y:S01]  /*2c40*/  PRMT R124, RZ, 0x7610, R124 ;  /* 0x00007610ff7c7816 */ /* 0x000fe2000000007c */
[----:B0-----:R-:W-:-:S05]  /*2c50*/  IMAD.WIDE R24, R143, 0x2, R26 ;  /* 0x000000028f187825 */ /* 0x001fca00078e021a */
[----:B------:R0:W5:Y:S01]  /*2c60*/  @!P1 LDG.E.U16 R115, [R24.64] ;  /* 0x0000000618739981 */ /* 0x000162000c1e1500 */
[----:B------:R-:W-:Y:S02]  /*2c70*/  ISETP.GE.AND P1, PT, R127, UR4, PT ;  /* 0x000000047f007c0c */ /* 0x000fe4000bf26270 */
[----:B------:R-:W-:Y:S01]  /*2c80*/  PRMT R123, RZ, 0x7610, R123 ;  /* 0x00007610ff7b7816 */ /* 0x000fe2000000007b */
[----:B0-----:R-:W-:-:S05]  /*2c90*/  IMAD.WIDE R24, R144, 0x2, R26 ;  /* 0x0000000290187825 */ /* 0x001fca00078e021a */
[----:B------:R0:W2:Y:S01]  /*2ca0*/  @!P0 LDG.E.U16 R124, [R24.64] ;  /* 0x00000006187c8981 */ /* 0x0000a2000c1e1500 */
        /* <DEDUP_REMOVED lines=36> */
[----:B------:R-:W-:Y:S01]  /*2ef0*/  ISETP.GE.AND P1, PT, R139, UR4, PT ;  /* 0x000000048b007c0c */ /* 0x000fe2000bf26270 */
[----:B0-----:R-:W-:-:S05]  /*2f00*/  IMAD.WIDE R24, R153, 0x2, R26 ;  /* 0x0000000299187825 */ /* 0x001fca00078e021a */
[----:B------:R0:W5:Y:S01]  /*2f10*/  @!P0 LDG.E.U16 R107, [R24.64] ;  /* 0x00000006186b8981 */ /* 0x000162000c1e1500 */
[----:B------:R-:W-:Y:S01]  /*2f20*/  PRMT R112, RZ, 0x7610, R112 ;  /* 0x00007610ff707816 */ /* 0x000fe20000000070 */
[----:B0-----:R-:W-:-:S05]  /*2f30*/  IMAD.WIDE R24, R156, 0x2, R26 ;  /* 0x000000029c187825 */ /* 0x001fca00078e021a */
[----:B------:R0:W5:Y:S01]  /*2f40*/  @!P1 LDG.E.U16 R112, [R24.64] ;  /* 0x0000000618709981 */ /* 0x000162000c1e1500 */
[----:B------:R-:W-:Y:S01]  /*2f50*/  ISETP.GE.AND P0, PT, R157, UR4, PT ;  /* 0x000000049d007c0c */ /* 0x000fe2000bf06270 */
[----:B------:R-:W-:Y:S01]  /*2f60*/  IMAD.WIDE R34, R16, 0x2, R32 ;  /* 0x0000000210227825 */ /* 0x000fe200078e0220 */
[----:B------:R-:W-:Y:S01]  /*2f70*/  PRMT R53, RZ, 0x7610, R53 ;  /* 0x00007610ff357816 */ /* 0x000fe20000000035 */
[----:B------:R-:W-:Y:S01]  /*2f80*/  BAR.SYNC.DEFER_BLOCKING 0x0 ;  /* 0x0000000000007b1d */ /* 0x000fe20000010000 */
[----:B------:R-:W-:Y:S02]  /*2f90*/  PRMT R66, RZ, 0x7610, R66 ;  /* 0x00007610ff427816 */ /* 0x000fe40000000042 */
[----:B------:R-:W-:Y:S01]  /*2fa0*/  PRMT R64, RZ, 0x7610, R64 ;  /* 0x00007610ff407816 */ /* 0x000fe20000000040 */
[----:B0-----:R-:W-:Y:S02]  /*2fb0*/  IMAD.MOV.U32 R24, RZ, RZ, R28 ;  /* 0x000000ffff187224 */ /* 0x001fe400078e001c */
[----:B------:R-:W-:-:S02]  /*2fc0*/  IMAD.MOV.U32 R25, RZ, RZ, R29 ;  /* 0x000000ffff197224 */ /* 0x000fc400078e001d */
[----:B------:R-:W-:Y:S01]  /*2fd0*/  IMAD.WIDE R28, R16, 0x2, R30 ;  /* 0x00000002101c7825 */ /* 0x000fe200078e021e */
[----:B------:R-:W-:-:S03]  /*2fe0*/  PRMT R60, RZ, 0x7610, R60 ;  /* 0x00007610ff3c7816 */ /* 0x000fc6000000003c */
[----:B------:R-:W-:Y:S01]  /*2ff0*/  IMAD.WIDE R36, R16, 0x2, R24 ;  /* 0x0000000210247825 */ /* 0x000fe200078e0218 */
[----:B------:R-:W-:Y:S01]  /*3000*/  PRMT R62, RZ, 0x7610, R62 ;  /* 0x00007610ff3e7816 */ /* 0x000fe2000000003e */
[----:B------:R0:W5:Y:S04]  /*3010*/  @!P0 LDG.E.U16 R53, [R28.64] ;  /* 0x000000061c358981 */ /* 0x000168000c1e1500 */
[----:B------:R1:W5:Y:S04]  /*3020*/  @!P0 LDG.E.U16 R66, [R34.64] ;  /* 0x0000000622428981 */ /* 0x000368000c1e1500 */
[----:B------:R1:W5:Y:S01]  /*3030*/  @!P0 LDG.E.U16 R64, [R36.64] ;  /* 0x0000000624408981 */ /* 0x000362000c1e1500 */
[----:B0-----:R-:W-:-:S02]  /*3040*/  IMAD.MOV.U32 R28, RZ, RZ, R39 ;  /* 0x000000ffff1c7224 */ /* 0x001fc400078e0027 */
[----:B------:R-:W-:Y:S02]  /*3050*/  IMAD.MOV.U32 R29, RZ, RZ, R52 ;  /* 0x000000ffff1d7224 */ /* 0x000fe400078e0034 */
[----:B-1----:R-:W-:Y:S02]  /*3060*/  IMAD.MOV.U32 R34, RZ, RZ, R38 ;  /* 0x000000ffff227224 */ /* 0x002fe400078e0026 */
[----:B------:R-:W-:Y:S02]  /*3070*/  IMAD.MOV.U32 R35, RZ, RZ, R54 ;  /* 0x000000ffff237224 */ /* 0x000fe400078e0036 */
[----:B------:R-:W-:-:S04]  /*3080*/  IMAD.WIDE R38, R16, 0x2, R28 ;  /* 0x0000000210267825 */ /* 0x000fc800078e021c */
[----:B------:R-:W-:Y:S01]  /*3090*/  IMAD.WIDE R36, R16, 0x2, R34 ;  /* 0x0000000210247825 */ /* 0x000fe200078e0222 */
[----:B------:R0:W5:Y:S01]  /*30a0*/  @!P0 LDG.E.U16 R60, [R38.64] ;  /* 0x00000006263c8981 */ /* 0x000162000c1e1500 */
[----:B------:R-:W-:-:S03]  /*30b0*/  PRMT R58, RZ, 0x7610, R58 ;  /* 0x00007610ff3a7816 */ /* 0x000fc6000000003a */
[----:B------:R1:W5:Y:S01]  /*30c0*/  @!P0 LDG.E.U16 R62, [R36.64] ;  /* 0x00000006243e8981 */ /* 0x000362000c1e1500 */
[----:B0-----:R-:W-:Y:S02]  /*30d0*/  IMAD.MOV.U32 R38, RZ, RZ, R56 ;  /* 0x000000ffff267224 */ /* 0x001fe400078e0038 */
[----:B------:R-:W-:-:S04]  /*30e0*/  IMAD.MOV.U32 R39, RZ, RZ, R57 ;  /* 0x000000ffff277224 */ /* 0x000fc800078e0039 */
[----:B-1----:R-:W-:Y:S01]  /*30f0*/  IMAD.WIDE R36, R16, 0x2, R38 ;  /* 0x0000000210247825 */ /* 0x002fe200078e0226 */
[----:B------:R-:W-:-:S04]  /*3100*/  PRMT R56, RZ, 0x7610, R56 ;  /* 0x00007610ff387816 */ /* 0x000fc80000000038 */
[----:B------:R0:W5:Y:S01]  /*3110*/  @!P0 LDG.E.U16 R58, [R36.64] ;  /* 0x00000006243a8981 */ /* 0x000162000c1e1500 */
[----:B------:R-:W-:Y:S01]  /*3120*/  PRMT R54, RZ, 0x7610, R54 ;  /* 0x00007610ff367816 */ /* 0x000fe20000000036 */
[----:B0-----:R-:W-:-:S05]  /*3130*/  IMAD.WIDE R36, R16, 0x2, R42 ;  /* 0x0000000210247825 */ /* 0x001fca00078e022a */
[----:B------:R0:W5:Y:S01]  /*3140*/  @!P0 LDG.E.U16 R56, [R36.64] ;  /* 0x0000000624388981 */ /* 0x000162000c1e1500 */
[----:B------:R-:W-:Y:S01]  /*3150*/  PRMT R52, RZ, 0x7610, R52 ;  /* 0x00007610ff347816 */ /* 0x000fe20000000034 */
[----:B0-----:R-:W-:Y:S02]  /*3160*/  IMAD.MOV.U32 R36, RZ, RZ, R40 ;  /* 0x000000ffff247224 */ /* 0x001fe400078e0028 */
[----:B------:R-:W-:-:S04]  /*3170*/  IMAD.MOV.U32 R37, RZ, RZ, R41 ;  /* 0x000000ffff257224 */ /* 0x000fc800078e0029 */
[----:B------:R-:W-:-:S05]  /*3180*/  IMAD.WIDE R40, R16, 0x2, R36 ;  /* 0x0000000210287825 */ /* 0x000fca00078e0224 */
[----:B------:R0:W5:Y:S01]  /*3190*/  @!P0 LDG.E.U16 R54, [R40.64] ;  /* 0x0000000628368981 */ /* 0x000162000c1e1500 */
[----:B------:R-:W-:Y:S01]  /*31a0*/  PRMT R65, RZ, 0x7610, R65 ;  /* 0x00007610ff417816 */ /* 0x000fe20000000041 */
[----:B0-----:R-:W-:-:S05]  /*31b0*/  IMAD.WIDE R40, R16, 0x2, R70 ;  /* 0x0000000210287825 */ /* 0x001fca00078e0246 */
        /* <DEDUP_REMOVED lines=16> */
[----:B0-----:R-:W-:Y:S01]  /*32c0*/  IMAD.WIDE R44, R16, 0x2, R68 ;  /* 0x00000002102c7825 */ /* 0x001fe200078e0244 */
[----:B------:R-:W-:-:S04]  /*32d0*/  LOP3.LUT R81, R81, R80, RZ, 0x3c, !PT ;  /* 0x0000005051517212 */ /* 0x000fc800078e3cff */
[----:B------:R0:W5:Y:S01]  /*32e0*/  @!P0 LDG.E.U16 R57, [R44.64] ;  /* 0x000000062c398981 */ /* 0x000162000c1e1500 */
[----:B------:R-:W-:Y:S01]  /*32f0*/  LOP3.LUT R80, R81, R80, RZ, 0x3c, !PT ;  /* 0x0000005051507212 */ /* 0x000fe200078e3cff */
[----:B0-----:R-:W-:Y:S01]  /*3300*/  IMAD.WIDE R44, R16, 0x2, R74 ;  /* 0x00000002102c7825 */ /* 0x001fe200078e024a */
[----:B------:R-:W-:-:S04]  /*3310*/  PRMT R67, RZ, 0x7610, R67 ;  /* 0x00007610ff437816 */ /* 0x000fc80000000043 */
[----:B------:R0:W5:Y:S01]  /*3320*/  @!P0 LDG.E.U16 R55, [R44.64] ;  /* 0x000000062c378981 */ /* 0x000162000c1e1500 */
[----:B------:R-:W-:Y:S02]  /*3330*/  LOP3.LUT R83, R83, R82, RZ, 0x3c, !PT ;  /* 0x0000005253537212 */ /* 0x000fe400078e3cff */
[----:B------:R-:W-:Y:S01]  /*3340*/  LOP3.LUT R81, R81, R80, RZ, 0x3c, !PT ;  /* 0x0000005051517212 */ /* 0x000fe200078e3cff */
[----:B0-----:R-:W-:Y:S02]  /*3350*/  IMAD.MOV.U32 R44, RZ, RZ, R78 ;  /* 0x000000ffff2c7224 */ /* 0x001fe400078e004e */
[----:B------:R-:W-:Y:S01]  /*3360*/  IMAD.MOV.U32 R45, RZ, RZ, R79 ;  /* 0x000000ffff2d7224 */ /* 0x000fe200078e004f */
[----:B------:R-:W-:-:S03]  /*3370*/  LOP3.LUT R82, R83, R82, RZ, 0x3c, !PT ;  /* 0x0000005253527212 */ /* 0x000fc600078e3cff */
[----:B------:R-:W-:Y:S01]  /*3380*/  IMAD.WIDE R78, R16, 0x2, R44 ;  /* 0x00000002104e7825 */ /* 0x000fe200078e022c */
[----:B--2---:R0:W-:Y:S01]  /*3390*/  STS.U16 [R18+0x2000], R110 ;  /* 0x0020006e12007388 */ /* 0x0041e20000000400 */
[----:B------:R-:W-:-:S03]  /*33a0*/  LOP3.LUT R83, R83, R82, RZ, 0x3c, !PT ;  /* 0x0000005253537212 */ /* 0x000fc600078e3cff */
[----:B------:R1:W2:Y:S01]  /*33b0*/  @!P0 LDG.E.U16 R67, [R78.64] ;  /* 0x000000064e438981 */ /* 0x0002a2000c1e1500 */
[----:B0-----:R-:W-:Y:S01]  /*33c0*/  PRMT R110, RZ, 0x7610, R110 ;  /* 0x00007610ff6e7816 */ /* 0x001fe2000000006e */
[C---:B-1----:R-:W-:Y:S02]  /*33d0*/  IMAD.WIDE R78, R16.reuse, 0x2, R80 ;  /* 0x00000002104e7825 */ /* 0x042fe400078e0250 */
[----:B---3--:R0:W-:Y:S04]  /*33e0*/  STS.U16 [R18+0x2100], R111 ;  /* 0x0021006f12007388 */ /* 0x0081e80000000400 */
[----:B------:R1:W3:Y:S01]  /*33f0*/  @!P0 LDG.E.U16 R110, [R78.64] ;  /* 0x000000064e6e8981 */ /* 0x0002e2000c1e1500 */
[----:B0-----:R-:W-:Y:S01]  /*3400*/  PRMT R111, RZ, 0x7610, R111 ;  /* 0x00007610ff6f7816 */ /* 0x001fe2000000006f */
[----:B-1----:R-:W-:-:S02]  /*3410*/  IMAD.WIDE R78, R16, 0x2, R82 ;  /* 0x00000002104e7825 */ /* 0x002fc400078e0252 */
[----:B----4-:R0:W-:Y:S04]  /*3420*/  STS.U16 [R18+0x2200], R113 ;  /* 0x0022007112007388 */ /* 0x0101e80000000400 */
[----:B------:R1:W4:Y:S01]  /*3430*/  @!P0 LDG.E.U16 R111, [R78.64] ;  /* 0x000000064e6f8981 */ /* 0x000322000c1e1500 */
[----:B0-----:R-:W-:Y:S01]  /*3440*/  PRMT R113, RZ, 0x7610, R113 ;  /* 0x00007610ff717816 */ /* 0x001fe20000000071 */
[----:B-1----:R-:W-:Y:S02]  /*3450*/  IMAD.MOV.U32 R78, RZ, RZ, R84 ;  /* 0x000000ffff4e7224 */ /* 0x002fe400078e0054 */
[----:B------:R-:W-:-:S04]  /*3460*/  IMAD.MOV.U32 R79, RZ, RZ, R85 ;  /* 0x000000ffff4f7224 */ /* 0x000fc800078e0055 */
[----:B------:R-:W-:Y:S01]  /*3470*/  IMAD.WIDE R84, R16, 0x2, R78 ;  /* 0x0000000210547825 */ /* 0x000fe200078e024e */
[----:B-----5:R0:W-:Y:S04]  /*3480*/  STS.U16 [R18+0x2300], R115 ;  /* 0x0023007312007388 */ /* 0x0201e80000000400 */
[----:B------:R1:W5:Y:S01]  /*3490*/  @!P0 LDG.E.U16 R113, [R84.64] ;  /* 0x0000000654718981 */ /* 0x000362000c1e1500 */
[----:B------:R-:W-:Y:S02]  /*34a0*/  LOP3.LUT R91, R91, R90, RZ, 0x3c, !PT ;  /* 0x0000005a5b5b7212 */ /* 0x000fe400078e3cff */
[----:B0-----:R-:W-:Y:S01]  /*34b0*/  PRMT R115, RZ, 0x7610, R115 ;  /* 0x00007610ff737816 */ /* 0x001fe20000000073 */
[----:B-1----:R-:W-:Y:S02]  /*34c0*/  IMAD.MOV.U32 R84, RZ, RZ, R93 ;  /* 0x000000ffff547224 */ /* 0x002fe400078e005d */
[----:B------:R-:W-:-:S04]  /*34d0*/  IMAD.MOV.U32 R85, RZ, RZ, R92 ;  /* 0x000000ffff557224 */ /* 0x000fc800078e005c */
[----:B------:R-:W-:Y:S01]  /*34e0*/  IMAD.WIDE R92, R16, 0x2, R84 ;  /* 0x00000002105c7825 */ /* 0x000fe200078e0254 */
[----:B------:R-:W-:Y:S01]  /*34f0*/  LOP3.LUT R90, R91, R90, RZ, 0x3c, !PT ;  /* 0x0000005a5b5a7212 */ /* 0x000fe200078e3cff */
[----:B------:R0:W-:Y:S04]  /*3500*/  STS.U16 [R18+0x2400], R124 ;  /* 0x0024007c12007388 */ /* 0x0001e80000000400 */
[----:B------:R1:W2:Y:S01]  /*3510*/  @!P0 LDG.E.U16 R115, [R92.64] ;  /* 0x000000065c738981 */ /* 0x0002a2000c1e1500 */
[----:B------:R-:W-:Y:S02]  /*3520*/  LOP3.LUT R87, R87, R86, RZ, 0x3c, !PT ;  /* 0x0000005657577212 */ /* 0x000fe400078e3cff */
[----:B------:R-:W-:Y:S02]  /*3530*/  LOP3.LUT R91, R91, R90, RZ, 0x3c, !PT ;  /* 0x0000005a5b5b7212 */ /* 0x000fe400078e3cff */
[----:B0-----:R-:W-:Y:S01]  /*3540*/  PRMT R124, RZ, 0x7610, R124 ;  /* 0x00007610ff7c7816 */ /* 0x001fe2000000007c */
[----:B-1----:R-:W-:-:S02]  /*3550*/  IMAD.MOV.U32 R92, RZ, RZ, R109 ;  /* 0x000000ffff5c7224 */ /* 0x002fc400078e006d */
[----:B------:R-:W-:Y:S01]  /*3560*/  IMAD.MOV.U32 R93, RZ, RZ, R108 ;  /* 0x000000ffff5d7224 */ /* 0x000fe200078e006c */
[----:B------:R-:W-:-:S03]  /*3570*/  LOP3.LUT R86, R87, R86, RZ, 0x3c, !PT ;  /* 0x0000005657567212 */ /* 0x000fc600078e3cff */
[----:B------:R-:W-:Y:S01]  /*3580*/  IMAD.WIDE R108, R16, 0x2, R92 ;  /* 0x00000002106c7825 */ /* 0x000fe200078e025c */
[----:B------:R0:W-:Y:S01]  /*3590*/  STS.U16 [R18+0x2500], R123 ;  /* 0x0025007b12007388 */ /* 0x0001e20000000400 */
[----:B------:R-:W-:-:S03]  /*35a0*/  LOP3.LUT R89, R89, R88, RZ, 0x3c, !PT ;  /* 0x0000005859597212 */ /* 0x000fc600078e3cff */
[----:B------:R1:W2:Y:S01]  /*35b0*/  @!P0 LDG.E.U16 R124, [R108.64] ;  /* 0x000000066c7c8981 */ /* 0x0002a2000c1e1500 */
[----:B------:R-:W-:Y:S02]  /*35c0*/  LOP3.LUT R87, R87, R86, RZ, 0x3c, !PT ;  /* 0x0000005657577212 */ /* 0x000fe400078e3cff */
[----:B0-----:R-:W-:Y:S01]  /*35d0*/  PRMT R123, RZ, 0x7610, R123 ;  /* 0x00007610ff7b7816 */ /* 0x001fe2000000007b */
[----:B-1----:R-:W-:Y:S01]  /*35e0*/  IMAD.WIDE R108, R16, 0x2, R90 ;  /* 0x00000002106c7825 */ /* 0x002fe200078e025a */
[----:B------:R-:W-:Y:S01]  /*35f0*/  LOP3.LUT R88, R89, R88, RZ, 0x3c, !PT ;  /* 0x0000005859587212 */ /* 0x000fe200078e3cff */
        /* <DEDUP_REMOVED lines=30> */
[----:B------:R1:W5:Y:S01]  /*37e0*/  @!P0 LDG.E.U16 R119, [R108.64] ;  /* 0x000000066c778981 */ /* 0x000362000c1e1500 */
        /* <DEDUP_REMOVED lines=10> */
[C---:B------:R-:W-:Y:S01]  /*3890*/  LOP3.LUT R104, R105.reuse, R104, RZ, 0x3c, !PT ;  /* 0x0000006869687212 */ /* 0x040fe200078e3cff */
[----:B------:R0:W-:Y:S04]  /*38a0*/  STS.U16 [R18+0x2c00], R116 ;  /* 0x002c007412007388 */ /* 0x0001e80000000400 */
[----:B------:R1:W5:Y:S01]  /*38b0*/  @!P0 LDG.E.U16 R117, [R108.64] ;  /* 0x000000066c758981 */ /* 0x000362000c1e1500 */
[----:B------:R-:W-:-:S02]  /*38c0*/  LOP3.LUT R105, R105, R104, RZ, 0x3c, !PT ;  /* 0x0000006869697212 */ /* 0x000fc400078e3cff */
[----:B0-----:R-:W-:Y:S01]  /*38d0*/  PRMT R116, RZ, 0x7610, R116 ;  /* 0x00007610ff747816 */ /* 0x001fe20000000074 */
[C---:B-1----:R-:W-:Y:S01]  /*38e0*/  IMAD.WIDE R108, R16.reuse, 0x2, R102 ;  /* 0x00000002106c7825 */ /* 0x042fe200078e0266 */
[----:B------:R0:W-:Y:S04]  /*38f0*/  STS.U16 [R18+0x2d00], R114 ;  /* 0x002d007212007388 */ /* 0x0001e80000000400 */
[----:B------:R1:W5:Y:S04]  /*3900*/  @!P0 LDG.E.U16 R116, [R108.64] ;  /* 0x000000066c748981 */ /* 0x000368000c1e1500 */
[----:B------:R1:W-:Y:S01]  /*3910*/  STS.U16 [R18+0x2e00], R107 ;  /* 0x002e006b12007388 */ /* 0x0003e20000000400 */
[----:B0-----:R-:W-:Y:S01]  /*3920*/  PRMT R114, RZ, 0x7610, R114 ;  /* 0x00007610ff727816 */ /* 0x001fe20000000072 */
[----:B-1----:R-:W-:Y:S01]  /*3930*/  IMAD.WIDE R108, R16, 0x2, R104 ;  /* 0x00000002106c7825 */ /* 0x002fe200078e0268 */
[----:B------:R-:W-:-:S03]  /*3940*/  PRMT R162, RZ, 0x7610, R162 ;  /* 0x00007610ffa27816 */ /* 0x000fc600000000a2 */
[----:B------:R-:W-:Y:S01]  /*3950*/  IMAD.MOV.U32 R107, RZ, RZ, R23 ;  /* 0x000000ffff6b7224 */ /* 0x000fe200078e0017 */
[----:B------:R0:W5:Y:S01]  /*3960*/  @!P0 LDG.E.U16 R114, [R108.64] ;  /* 0x000000066c728981 */ /* 0x000162000c1e1500 */
[--C-:B------:R-:W-:Y:S01]  /*3970*/  IMAD.MOV.U32 R23, RZ, RZ, R21.reuse ;  /* 0x000000ffff177224 */ /* 0x100fe200078e0015 */
[----:B------:R-:W-:Y:S01]  /*3980*/  PRMT R21, RZ, 0x7610, R21 ;  /* 0x00007610ff157816 */ /* 0x000fe20000000015 */
[----:B0-----:R-:W-:-:S05]  /*3990*/  IMAD.WIDE R108, R16, 0x2, R106 ;  /* 0x00000002106c7825 */ /* 0x001fca00078e026a */
[----:B------:R0:W5:Y:S02]  /*39a0*/  @!P0 LDG.E.U16 R162, [R108.64] ;  /* 0x000000066ca28981 */ /* 0x000164000c1e1500 */
[----:B0-----:R-:W-:-:S05]  /*39b0*/  IMAD.WIDE R108, R16, 0x2, R22 ;  /* 0x00000002106c7825 */ /* 0x001fca00078e0216 */
[----:B------:R-:W5:Y:S04]  /*39c0*/  @!P0 LDG.E.U16 R21, [R108.64] ;  /* 0x000000066c158981 */ /* 0x000f68000c1e1500 */
[----:B------:R-:W-:Y:S04]  /*39d0*/  STS.U16 [R18+0x2f00], R112 ;  /* 0x002f007012007388 */ /* 0x000fe80000000400 */
[----:B------:R-:W-:Y:S04]  /*39e0*/  STS.U16 [R17], R53 ;  /* 0x0000003511007388 */ /* 0x000fe80000000400 */
[----:B------:R-:W-:Y:S04]  /*39f0*/  STS.U16 [R17+0x800], R52 ;  /* 0x0008003411007388 */ /* 0x000fe80000000400 */
[----:B---3--:R-:W-:Y:S04]  /*3a00*/  STS.U16 [R17+0x1000], R110 ;  /* 0x0010006e11007388 */ /* 0x008fe80000000400 */
[----:B--2---:R-:W-:Y:S04]  /*3a10*/  STS.U16 [R17+0x1800], R120 ;  /* 0x0018007811007388 */ /* 0x004fe80000000400 */
[----:B------:R-:W-:Y:S04]  /*3a20*/  STS.U16 [R138+0x100], R66 ;  /* 0x000100428a007388 */ /* 0x000fe80000000400 */
[----:B------:R-:W-:Y:S04]  /*3a30*/  STS.U16 [R138+0x900], R65 ;  /* 0x000900418a007388 */ /* 0x000fe80000000400 */
[----:B----4-:R-:W-:Y:S04]  /*3a40*/  STS.U16 [R138+0x1100], R111 ;  /* 0x0011006f8a007388 */ /* 0x010fe80000000400 */
[----:B-----5:R-:W-:Y:S04]  /*3a50*/  STS.U16 [R138+0x1900], R119 ;  /* 0x001900778a007388 */ /* 0x020fe80000000400 */
[----:B------:R-:W-:Y:S04]  /*3a60*/  STS.U16 [R137+0x200], R64 ;  /* 0x0002004089007388 */ /* 0x000fe80000000400 */
        /* <DEDUP_REMOVED lines=23> */
[----:B------:R-:W-:Y:S06]  /*3be0*/  BAR.SYNC.DEFER_BLOCKING 0x0 ;  /* 0x0000000000007b1d */ /* 0x000fec0000010000 */
[----:B------:R-:W-:Y:S04]  /*3bf0*/  LDSM.16.MT88.4 R64, [R8+0x2000] ;  /* 0x002000000840783b */ /* 0x000fe80000004200 */
[----:B------:R-:W0:Y:S04]  /*3c00*/  LDSM.16.M88.4 R52, [R7] ;  /* 0x000000000734783b */ /* 0x000e280000000200 */
[----:B------:R-:W1:Y:S04]  /*3c10*/  LDSM.16.MT88.4 R56, [R8+0x2200] ;  /* 0x002200000838783b */ /* 0x000e680000004200 */
[----:B------:R-:W-:Y:S01]  /*3c20*/  LDSM.16.M88.4 R60, [R19] ;  /* 0x00000000133c783b */ /* 0x000fe20000000200 */
[----:B0-----:R-:W-:Y:S03]  /*3c30*/  HMMA.16816.F32 R64, R64, R52, R48 ;  /* 0x000000344040723c */ /* 0x001fe60000001830 */
[----:B------:R-:W0:Y:S11]  /*3c40*/  LDSM.16.MT88.4 R48, [R8+0x2400] ;  /* 0x002400000830783b */ /* 0x000e360000004200 */
[----:B------:R-:W-:Y:S10]  /*3c50*/  @!UPT UIADD3 URZ, URZ, URZ, URZ ;  /* 0x0000003f3f3ff290 */ /* 0x000ff4000fffe03f */
[----:B-1----:R-:W-:Y:S01]  /*3c60*/  HMMA.16816.F32 R64, R56, R54, R64 ;  /* 0x000000363840723c */ /* 0x002fe20000001840 */
[----:B------:R-:W1:Y:S04]  /*3c70*/  LDSM.16.MT88.4 R52, [R8+0x2600] ;  /* 0x002600000834783b */ /* 0x000e680000004200 */
[----:B------:R-:W-:Y:S11]  /*3c80*/  LDSM.16.MT88.4 R56, [R8+0x2800] ;  /* 0x002800000838783b */ /* 0x000ff60000004200 */
[----:B------:R-:W-:Y:S08]  /*3c90*/  @!UPT UIADD3 URZ, URZ, URZ, URZ ;  /* 0x0000003f3f3ff290 */ /* 0x000ff0000fffe03f */
[----:B0-----:R-:W-:Y:S01]  /*3ca0*/  HMMA.16816.F32 R64, R48, R60, R64 ;  /* 0x0000003c3040723c */ /* 0x001fe20000001840 */
[----:B------:R-:W0:Y:S11]  /*3cb0*/  LDSM.16.M88.4 R48, [R7+0x80] ;  /* 0x000080000730783b */ /* 0x000e360000000200 */
[----:B------:R-:W-:Y:S11]  /*3cc0*/  @!UPT UIADD3 URZ, URZ, URZ, URZ ;  /* 0x0000003f3f3ff290 */ /* 0x000ff6000fffe03f */
[----:B------:R-:W-:Y:S01]  /*3cd0*/  @!UPT UIADD3 URZ, URZ, URZ, URZ ;  /* 0x0000003f3f3ff290 */ /* 0x000fe2000fffe03f */
[----:B-1----:R-:W-:Y:S01]  /*3ce0*/  HMMA.16816.F32 R60, R52, R62, R64 ;  /* 0x0000003e343c723c */ /* 0x002fe20000001840 */
[----:B------:R-:W1:Y:S06]  /*3cf0*/  LDSM.16.MT88.4 R52, [R8+0x2a00] ;  /* 0x002a00000834783b */ /* 0x000e6c0000004200 */
[----:B------:R-:W-:-:S04]  /*3d00*/  IMAD.WIDE R66, R15, 0x2, R104 ;  /* 0x000000020f427825 */ /* 0x000fc800078e0268 */
[----:B------:R-:W-:-:S04]  /*3d10*/  IMAD.WIDE R64, R15, 0x2, R102 ;  /* 0x000000020f407825 */ /* 0x000fc800078e0266 */
[----:B------:R-:W-:Y:S02]  /*3d20*/  IMAD.MOV.U32 R105, RZ, RZ, R66 ;  /* 0x000000ffff697224 */ /* 0x000fe400078e0042 */
[----:B------:R-:W-:-:S07]  /*3d30*/  IMAD.MOV.U32 R104, RZ, RZ, R67 ;  /* 0x000000ffff687224 */ /* 0x000fce00078e0043 */
[----:B0-----:R-:W-:Y:S01]  /*3d40*/  HMMA.16816.F32 R56, R56, R48, R60 ;  /* 0x000000303838723c */ /* 0x001fe2000000183c */
[----:B------:R-:W-:-:S06]  /*3d50*/  IMAD.MOV.U32 R103, RZ, RZ, R64 ;  /* 0x000000ffff677224 */ /* 0x000fcc00078e0040 */
[----:B------:R-:W-:-:S04]  /*3d60*/  IMAD.WIDE R60, R15, 0x2, R98 ;  /* 0x000000020f3c7825 */ /* 0x000fc800078e0262 */
[----:B------:R-:W-:Y:S02]  /*3d70*/  IMAD.MOV.U32 R102, RZ, RZ, R65 ;  /* 0x000000ffff667224 */ /* 0x000fe400078e0041 */
[----:B------:R-:W-:Y:S01]  /*3d80*/  IMAD.MOV.U32 R99, RZ, RZ, R60 ;  /* 0x000000ffff637224 */ /* 0x000fe200078e003c */
[----:B------:R-:W-:Y:S01]  /*3d90*/  LDSM.16.M88.4 R64, [R19+0x80] ;  /* 0x000080001340783b */ /* 0x000fe20000000200 */
[----:B------:R-:W-:-:S03]  /*3da0*/  IMAD.MOV.U32 R98, RZ, RZ, R61 ;  /* 0x000000ffff627224 */ /* 0x000fc600078e003d */
[----:B------:R-:W0:Y:S01]  /*3db0*/  LDSM.16.MT88.4 R60, [R8+0x2c00] ;  /* 0x002c0000083c783b */ /* 0x000e220000004200 */
[----:B------:R-:W-:-:S04]  /*3dc0*/  IMAD.WIDE R48, R15, 0x2, R94 ;  /* 0x000000020f307825 */ /* 0x000fc800078e025e */
[----:B------:R-:W-:Y:S02]  /*3dd0*/  IMAD.MOV.U32 R95, RZ, RZ, R48 ;  /* 0x000000ffff5f7224 */ /* 0x000fe400078e0030 */
[----:B------:R-:W-:Y:S02]  /*3de0*/  IMAD.MOV.U32 R94, RZ, RZ, R49 ;  /* 0x000000ffff5e7224 */ /* 0x000fe400078e0031 */
[----:B------:R-:W-:Y:S01]  /*3df0*/  IMAD.WIDE R48, R15, 0x2, R100 ;  /* 0x000000020f307825 */ /* 0x000fe200078e0264 */
[----:B-1----:R-:W-:Y:S03]  /*3e00*/  HMMA.16816.F32 R52, R52, R50, R56 ;  /* 0x000000323434723c */ /* 0x002fe60000001838 */
[----:B------:R-:W-:Y:S02]  /*3e10*/  IMAD.MOV.U32 R101, RZ, RZ, R48 ;  /* 0x000000ffff657224 */ /* 0x000fe400078e0030 */
[----:B------:R-:W-:-:S02]  /*3e20*/  IMAD.MOV.U32 R100, RZ, RZ, R49 ;  /* 0x000000ffff647224 */ /* 0x000fc400078e0031 */
[----:B------:R-:W-:-:S04]  /*3e30*/  IMAD.WIDE R48, R15, 0x2, R90 ;  /* 0x000000020f307825 */ /* 0x000fc800078e025a */
[----:B------:R-:W-:Y:S02]  /*3e40*/  IMAD.MOV.U32 R91, RZ, RZ, R48 ;  /* 0x000000ffff5b7224 */ /* 0x000fe400078e0030 */
[----:B------:R-:W-:Y:S02]  /*3e50*/  IMAD.MOV.U32 R90, RZ, RZ, R49 ;  /* 0x000000ffff5a7224 */ /* 0x000fe400078e0031 */
[----:B------:R-:W1:Y:S01]  /*3e60*/  LDSM.16.MT88.4 R48, [R8+0x2e00] ;  /* 0x002e00000830783b */ /* 0x000e620000004200 */
[----:B------:R-:W-:Y:S01]  /*3e70*/  IADD3 R20, R20, -0x1, RZ ;  /* 0xffffffff14147810 */ /* 0x000fe20007ffe0ff */
[----:B------:R-:W-:-:S07]  /*3e80*/  IMAD.WIDE R108, R15, 0x2, R96 ;  /* 0x000000020f6c7825 */ /* 0x000fce00078e0260 */
[----:B0-----:R-:W-:Y:S01]  /*3e90*/  HMMA.16816.F32 R52, R60, R64, R52 ;  /* 0x000000403c34723c */ /* 0x001fe20000001834 */
[----:B------:R-:W-:Y:S01]  /*3ea0*/  ISETP.NE.U32.AND P0, PT, R20, RZ, PT ;  /* 0x000000ff1400720c */ /* 0x000fe20003f05070 */
[----:B------:R-:W-:Y:S02]  /*3eb0*/  IMAD.MOV.U32 R97, RZ, RZ, R108 ;  /* 0x000000ffff617224 */ /* 0x000fe400078e006c */
[----:B------:R-:W-:Y:S02]  /*3ec0*/  IMAD.MOV.U32 R96, RZ, RZ, R109 ;  /* 0x000000ffff607224 */ /* 0x000fe400078e006d */
[----:B------:R-:W-:-:S04]  /*3ed0*/  IMAD.WIDE R108, R15, 0x2, R86 ;  /* 0x000000020f6c7825 */ /* 0x000fc800078e0256 */
[----:B------:R-:W-:-:S04]  /*3ee0*/  IMAD.WIDE R92, R15, 0x2, R92 ;  /* 0x000000020f5c7825 */ /* 0x000fc800078e025c */
[----:B------:R-:W-:-:S04]  /*3ef0*/  IMAD.WIDE R84, R15, 0x2, R84 ;  /* 0x000000020f547825 */ /* 0x000fc800078e0254 */
[----:B------:R-:W-:-:S04]  /*3f00*/  IMAD.WIDE R78, R15, 0x2, R78 ;  /* 0x000000020f4e7825 */ /* 0x000fc800078e024e */
[----:B------:R-:W-:Y:S01]  /*3f10*/  IMAD.WIDE R56, R15, 0x2, R80 ;  /* 0x000000020f387825 */ /* 0x000fe200078e0250 */
[----:B------:R-:W-:-:S03]  /*3f20*/  UIADD3 UR4, UR4, -0x80, URZ ;  /* 0xffffff8004047890 */ /* 0x000fc6000fffe03f */
[----:B------:R-:W-:Y:S02]  /*3f30*/  IMAD.MOV.U32 R87, RZ, RZ, R108 ;  /* 0x000000ffff577224 */ /* 0x000fe400078e006c */
[----:B------:R-:W-:Y:S02]  /*3f40*/  IMAD.MOV.U32 R86, RZ, RZ, R109 ;  /* 0x000000ffff567224 */ /* 0x000fe400078e006d */
[C---:B------:R-:W-:Y:S01]  /*3f50*/  IMAD.WIDE R44, R15.reuse, 0x2, R44 ;  /* 0x000000020f2c7825 */ /* 0x040fe200078e022c */
[----:B-1----:R-:W-:Y:S03]  /*3f60*/  HMMA.16816.F32 R48, R48, R66, R52 ;  /* 0x000000423030723c */ /* 0x002fe60000001834 */
[----:B------:R-:W-:-:S04]  /*3f70*/  IMAD.WIDE R38, R15, 0x2, R38 ;  /* 0x000000020f267825 */ /* 0x000fc800078e0226 */
[----:B------:R-:W-:-:S04]  /*3f80*/  IMAD.WIDE R22, R15, 0x2, R22 ;  /* 0x000000020f167825 */ /* 0x000fc800078e0216 */
[----:B------:R-:W-:Y:S02]  /*3f90*/  IMAD.MOV.U32 R109, RZ, RZ, R92 ;  /* 0x000000ffff6d7224 */ /* 0x000fe400078e005c */
[----:B------:R-:W-:Y:S02]  /*3fa0*/  IMAD.MOV.U32 R108, RZ, RZ, R93 ;  /* 0x000000ffff6c7224 */ /* 0x000fe400078e005d */
[----:B------:R-:W-:-:S04]  /*3fb0*/  IMAD.WIDE R40, R15, 0x2, R40 ;  /* 0x000000020f287825 */ /* 0x000fc800078e0228 */
[----:B------:R-:W-:-:S04]  /*3fc0*/  IMAD.WIDE R28, R15, 0x2, R28 ;  /* 0x000000020f1c7825 */ /* 0x000fc800078e021c */
[----:B------:R-:W-:-:S04]  /*3fd0*/  IMAD.WIDE R106, R15, 0x2, R106 ;  /* 0x000000020f6a7825 */ /* 0x000fc800078e026a */
[----:B------:R-:W-:-:S04]  /*3fe0*/  IMAD.WIDE R110, R15, 0x2, R88 ;  /* 0x000000020f6e7825 */ /* 0x000fc800078e0258 */
[----:B------:R-:W-:-:S04]  /*3ff0*/  IMAD.WIDE R58, R15, 0x2, R82 ;  /* 0x000000020f3a7825 */ /* 0x000fc800078e0252 */
[----:B------:R-:W-:Y:S02]  /*4000*/  IMAD.MOV.U32 R93, RZ, RZ, R84 ;  /* 0x000000ffff5d7224 */ /* 0x000fe400078e0054 */
[----:B------:R-:W-:Y:S02]  /*4010*/  IMAD.MOV.U32 R92, RZ, RZ, R85 ;  /* 0x000000ffff5c7224 */ /* 0x000fe400078e0055 */
[----:B------:R-:W-:-:S04]  /*4020*/  IMAD.WIDE R36, R15, 0x2, R36 ;  /* 0x000000020f247825 */ /* 0x000fc800078e0224 */
[----:B------:R-:W-:-:S04]  /*4030*/  IMAD.WIDE R34, R15, 0x2, R34 ;  /* 0x000000020f227825 */ /* 0x000fc800078e0222 */
[----:B------:R-:W-:-:S04]  /*4040*/  IMAD.WIDE R24, R15, 0x2, R24 ;  /* 0x000000020f187825 */ /* 0x000fc800078e0218 */
[----:B------:R-:W-:Y:S02]  /*4050*/  IMAD.MOV.U32 R84, RZ, RZ, R78 ;  /* 0x000000ffff547224 */ /* 0x000fe400078e004e */
[----:B------:R-:W-:Y:S02]  /*4060*/  IMAD.MOV.U32 R85, RZ, RZ, R79 ;  /* 0x000000ffff557224 */ /* 0x000fe400078e004f */
[----:B------:R-:W-:Y:S02]  /*4070*/  IMAD.MOV.U32 R80, RZ, RZ, R57 ;  /* 0x000000ffff507224 */ /* 0x000fe400078e0039 */
[----:B------:R-:W-:Y:S02]  /*4080*/  IMAD.MOV.U32 R81, RZ, RZ, R56 ;  /* 0x000000ffff517224 */ /* 0x000fe400078e0038 */
[----:B------:R-:W-:Y:S02]  /*4090*/  IMAD.MOV.U32 R78, RZ, RZ, R44 ;  /* 0x000000ffff4e7224 */ /* 0x000fe400078e002c */
[----:B------:R-:W-:-:S02]  /*40a0*/  IMAD.MOV.U32 R79, RZ, RZ, R45 ;  /* 0x000000ffff4f7224 */ /* 0x000fc400078e002d */
        /* <DEDUP_REMOVED lines=12> */
[----:B------:R-:W-:-:S04]  /*4170*/  IMAD.WIDE R74, R15, 0x2, R74 ;  /* 0x000000020f4a7825 */ /* 0x000fc800078e024a */
[----:B------:R-:W-:-:S04]  /*4180*/  IMAD.WIDE R68, R15, 0x2, R68 ;  /* 0x000000020f447825 */ /* 0x000fc800078e0244 */
[----:B------:R-:W-:-:S04]  /*4190*/  IMAD.WIDE R46, R15, 0x2, R46 ;  /* 0x000000020f2e7825 */ /* 0x000fc800078e022e */
[----:B------:R-:W-:-:S04]  /*41a0*/  IMAD.WIDE R72, R15, 0x2, R72 ;  /* 0x000000020f487825 */ /* 0x000fc800078e0248 */
        /* <DEDUP_REMOVED lines=11> */
[----:B------:R-:W-:Y:S01]  /*4260*/  IMAD.WIDE R26, R158, 0x2, R26 ;  /* 0x000000029e1a7825 */ /* 0x000fe200078e021a */
[----:B------:R-:W-:Y:S01]  /*4270*/  @!P0 CALL.REL.NOINC `(.L_x_1) ;  /* 0x0000001000008944 */ /* 0x000fe20003c00000 */
[----:B------:R-:W-:Y:S05]  /*4280*/  BRA `(.L_x_2) ;  /* 0xffffe8c000007947 */ /* 0x000fea000383ffff */
.L_x_1:
[----:B------:R-:W-:Y:S02]  /*4290*/  F2FP.PACK_AB R50, R51, R50 ;  /* 0x000000323332723e */ /* 0x000fe400000000ff */
[----:B------:R-:W-:Y:S02]  /*42a0*/  F2FP.PACK_AB R48, R49, R48 ;  /* 0x000000303130723e */ /* 0x000fe400000000ff */
.L_x_0:
[----:B------:R-:W-:Y:S01]  /*42b0*/  BAR.SYNC.DEFER_BLOCKING 0x0 ;  /* 0x0000000000007b1d */ /* 0x000fe20000010000 */
[----:B------:R-:W-:Y:S01]  /*42c0*/  LOP3.LUT R4, R4, 0x80, RZ, 0xc0, !PT ;  /* 0x0000008004047812 */ /* 0x000fe200078ec0ff */
[----:B------:R-:W-:Y:S01]  /*42d0*/  IMAD.SHL.U32 R8, R159, 0x4, RZ ;  /* 0x000000049f087824 */ /* 0x000fe200078e00ff */
[----:B------:R-:W-:Y:S02]  /*42e0*/  LOP3.LUT R7, R3, 0x300, RZ, 0xc0, !PT ;  /* 0x0000030003077812 */ /* 0x000fe400078ec0ff */
[----:B------:R-:W-:Y:S02]  /*42f0*/  LOP3.LUT R3, R4, 0x1c, R159, 0xf8, !PT ;  /* 0x0000001c04037812 */ /* 0x000fe400078ef89f */
[----:B------:R-:W-:-:S02]  /*4300*/  LOP3.LUT R8, R7, 0x7c, R8, 0xf8, !PT ;  /* 0x0000007c07087812 */ /* 0x000fc400078ef808 */
[----:B------:R-:W-:Y:S02]  /*4310*/  LOP3.LUT R160, R3, 0x2, R160, 0xf8, !PT ;  /* 0x0000000203a07812 */ /* 0x000fe400078ef8a0 */
[----:B------:R-:W-:Y:S02]  /*4320*/  LOP3.LUT R159, R8, 0x60, R159, 0x78, !PT ;  /* 0x00000060089f7812 */ /* 0x000fe400078e789f */
[----:B------:R-:W-:Y:S02]  /*4330*/  LOP3.LUT R160, R160, R5, RZ, 0xfc, !PT ;  /* 0x00000005a0a07212 */ /* 0x000fe400078efcff */
[----:B------:R-:W-:Y:S02]  /*4340*/  PRMT R10, R48, 0x7632, R10 ;  /* 0x00007632300a7816 */ /* 0x000fe4000000000a */
[C---:B------:R-:W-:Y:S02]  /*4350*/  LOP3.LUT R7, R160.reuse, 0x40, RZ, 0x3c, !PT ;  /* 0x00000040a0077812 */ /* 0x040fe400078e3cff */
[----:B------:R-:W-:-:S02]  /*4360*/  LOP3.LUT R8, R160, 0x20, RZ, 0x3c, !PT ;  /* 0x00000020a0087812 */ /* 0x000fc400078e3cff */
[----:B------:R-:W-:Y:S02]  /*4370*/  PRMT R12, R50, 0x7632, R12 ;  /* 0x00007632320c7816 */ /* 0x000fe4000000000c */
[----:B------:R-:W-:Y:S01]  /*4380*/  LOP3.LUT R9, R160, 0x60, RZ, 0x3c, !PT ;  /* 0x00000060a0097812 */ /* 0x000fe200078e3cff */
[----:B------:R-:W-:Y:S01]  /*4390*/  STS.U16 [R160], R48 ;  /* 0x00000030a0007388 */ /* 0x000fe20000000400 */
[C---:B------:R-:W-:Y:S01]  /*43a0*/  ISETP.GE.AND P0, PT, R0.reuse, c[0x0][0x178], PT ;  /* 0x00005e0000007a0c */ /* 0x040fe20003f06270 */
[----:B------:R-:W-:Y:S01]  /*43b0*/  IMAD R0, R0, c[0x0][0x194], RZ ;  /* 0x0000650000007a24 */ /* 0x000fe200078e02ff */
[C-C-:B------:R-:W-:Y:S01]  /*43c0*/  LOP3.LUT R3, R6.reuse, 0x18, R2.reuse, 0xfe, !PT ;  /* 0x0000001806037812 */ /* 0x140fe200078efe02 */
[----:B------:R0:W-:Y:S01]  /*43d0*/  STS.U16 [R7+0x200], R10 ;  /* 0x0002000a07007388 */ /* 0x0001e20000000400 */
[C---:B------:R-:W-:Y:S02]  /*43e0*/  LOP3.LUT R5, R6.reuse, R2, RZ, 0xfc, !PT ;  /* 0x0000000206057212 */ /* 0x040fe400078efcff */
[C-C-:B------:R-:W-:Y:S01]  /*43f0*/  LOP3.LUT R4, R6.reuse, 0x10, R2.reuse, 0xfe, !PT ;  /* 0x0000001006047812 */ /* 0x140fe200078efe02 */
[----:B------:R1:W-:Y:S01]  /*4400*/  STS.U16 [R8+0x100], R50 ;  /* 0x0001003208007388 */ /* 0x0003e20000000400 */
[----:B------:R-:W-:-:S02]  /*4410*/  LOP3.LUT R2, R6, 0x8, R2, 0xfe, !PT ;  /* 0x0000000806027812 */ /* 0x000fc400078efe02 */
[C---:B------:R-:W-:Y:S01]  /*4420*/  ISETP.LT.AND P3, PT, R5.reuse, c[0x0][0x17c], !P0 ;  /* 0x00005f0005007a0c */ /* 0x040fe20004761270 */
[----:B------:R2:W-:Y:S01]  /*4430*/  STS.U16 [R9+0x300], R12 ;  /* 0x0003000c09007388 */ /* 0x0005e20000000400 */
[----:B------:R-:W-:-:S03]  /*4440*/  IMAD R5, R5, c[0x0][0x198], RZ ;  /* 0x0000660005057a24 */ /* 0x000fc600078e02ff */
[----:B------:R-:W-:Y:S01]  /*4450*/  BAR.SYNC.DEFER_BLOCKING 0x0 ;  /* 0x0000000000007b1d */ /* 0x000fe20000010000 */
[----:B0-----:R-:W-:Y:S01]  /*4460*/  IMAD R7, R2, c[0x0][0x198], RZ ;  /* 0x0000660002077a24 */ /* 0x001fe200078e02ff */
[----:B-1----:R-:W-:Y:S01]  /*4470*/  LEA R8, P4, R0, c[0x0][0x170], 0x1 ;  /* 0x00005c0000087a11 */ /* 0x002fe200078808ff */
[C---:B------:R-:W-:Y:S01]  /*4480*/  IMAD R10, R3.reuse, c[0x0][0x198], RZ ;  /* 0x00006600030a7a24 */ /* 0x040fe200078e02ff */
[----:B------:R-:W-:Y:S01]  /*4490*/  ISETP.LT.AND P2, PT, R2, c[0x0][0x17c], !P0 ;  /* 0x00005f0002007a0c */ /* 0x000fe20004741270 */
[C---:B--2---:R-:W-:Y:S01]  /*44a0*/  IMAD R9, R4.reuse, c[0x0][0x198], RZ ;  /* 0x0000660004097a24 */ /* 0x044fe200078e02ff */
[----:B------:R-:W-:Y:S02]  /*44b0*/  ISETP.LT.AND P1, PT, R4, c[0x0][0x17c], !P0 ;  /* 0x00005f0004007a0c */ /* 0x000fe40004721270 */
[----:B------:R-:W-:Y:S02]  /*44c0*/  LEA.HI.X.SX32 R0, R0, c[0x0][0x174], 0x1, P4 ;  /* 0x00005d0000007a11 */ /* 0x000fe400020f0eff */
[----:B------:R-:W-:-:S02]  /*44d0*/  ISETP.LT.AND P0, PT, R3, c[0x0][0x17c], !P0 ;  /* 0x00005f0003007a0c */ /* 0x000fc40004701270 */
[-C--:B------:R-:W-:Y:S02]  /*44e0*/  LEA R2, P4, R5, R8.reuse, 0x1 ;  /* 0x0000000805027211 */ /* 0x080fe400078808ff */
[-C--:B------:R-:W-:Y:S02]  /*44f0*/  LEA R4, P6, R7, R8.reuse, 0x1 ;  /* 0x0000000807047211 */ /* 0x080fe400078c08ff */
[----:B------:R-:W-:Y:S02]  /*4500*/  LEA R6, P5, R9, R8, 0x1 ;  /* 0x0000000809067211 */ /* 0x000fe400078a08ff */
[-C--:B------:R-:W-:Y:S02]  /*4510*/  LEA.HI.X.SX32 R3, R5, R0.reuse, 0x1, P4 ;  /* 0x0000000005037211 */ /* 0x080fe400020f0eff */
[-C--:B------:R-:W-:Y:S02]  /*4520*/  LEA.HI.X.SX32 R5, R7, R0.reuse, 0x1, P6 ;  /* 0x0000000007057211 */ /* 0x080fe400030f0eff */
[----:B------:R-:W-:Y:S01]  /*4530*/  LEA.HI.X.SX32 R7, R9, R0, 0x1, P5 ;  /* 0x0000000009077211 */ /* 0x000fe200028f0eff */
[----:B------:R-:W0:Y:S01]  /*4540*/  LDS R11, [R159] ;  /* 0x000000009f0b7984 */ /* 0x000e220000000800 */
[----:B------:R-:W-:-:S03]  /*4550*/  LEA R8, P4, R10, R8, 0x1 ;  /* 0x000000080a087211 */ /* 0x000fc600078808ff */
[----:B------:R-:W1:Y:S01]  /*4560*/  LDS R13, [R159+0x80] ;  /* 0x000080009f0d7984 */ /* 0x000e620000000800 */
[----:B------:R-:W-:Y:S02]  /*4570*/  LEA.HI.X.SX32 R9, R10, R0, 0x1, P4 ;  /* 0x000000000a097211 */ /* 0x000fe400020f0eff */
[----:B0-----:R-:W-:Y:S01]  /*4580*/  PRMT R12, R11, 0x7632, R12 ;  /* 0x000076320b0c7816 */ /* 0x001fe2000000000c */
[----:B------:R0:W-:Y:S04]  /*4590*/  @P3 STG.E.U16 [R2.64], R11 ;  /* 0x0000000b02003986 */ /* 0x0001e8000c101506 */
[----:B------:R0:W-:Y:S04]  /*45a0*/  @P2 STG.E.U16 [R4.64], R12 ;  /* 0x0000000c04002986 */ /* 0x0001e8000c101506 */
[----:B-1----:R0:W-:Y:S01]  /*45b0*/  @P1 STG.E.U16 [R6.64], R13 ;  /* 0x0000000d06001986 */ /* 0x0021e2000c101506 */
[----:B------:R-:W-:Y:S05]  /*45c0*/  @!P0 EXIT ;  /* 0x000000000000894d */ /* 0x000fea0003800000 */
[----:B0-----:R-:W-:-:S05]  /*45d0*/  PRMT R4, R13, 0x7632, R4 ;  /* 0x000076320d047816 */ /* 0x001fca0000000004 */
[----:B------:R-:W-:Y:S01]  /*45e0*/  STG.E.U16 [R8.64], R4 ;  /* 0x0000000408007986 */ /* 0x000fe2000c101506 */
[----:B------:R-:W-:Y:S05]  /*45f0*/  EXIT ;  /* 0x000000000000794d */ /* 0x000fea0003800000 */
.L_x_3:
[----:B------:R-:W-:-:S00]  /*4600*/  BRA `(.L_x_3) ;  /* 0xfffffff000007947 */ /* 0x000fc0000383ffff */
[----:B------:R-:W-:-:S00]  /*4610*/  NOP ;  /* 0x0000000000007918 */ /* 0x000fc00000000000 */
        /* <DEDUP_REMOVED lines=14> */
.L_x_4:


//--------------------- .nv.shared.matmul_kernel  --------------------------
	.section	.nv.shared.matmul_kernel,"aw",@nobits
	.sectionflags	@""
	.align	16
